// auto-generated by cutlass_sweep.conv — config: {"arch": "sm_100", "cluster_m": 2, "cluster_n": 1, "conv_kind": "fprop", "dtype": "bf16", "ndim": 3, "tile_k": 64, "tile_m": 64, "tile_n": 128}
#include "cutlass/cutlass.h"
#include "cute/tensor.hpp"
#include "cutlass/kernel_hardware_info.hpp"
#include "cutlass/conv/convolution.h"
#include "cutlass/conv/dispatch_policy.hpp"
#include "cutlass/conv/collective/collective_builder.hpp"
#include "cutlass/conv/kernel/conv_universal.hpp"
#include "cutlass/conv/device/conv_universal_adapter.hpp"
#include "cutlass/epilogue/collective/collective_builder.hpp"

using namespace cute;
using Elem = cutlass::bfloat16_t;
using Acc  = float;
using LayoutAB = cutlass::layout::TensorNDHWC;
using LayoutC  = cutlass::layout::TensorNDHWC;
constexpr auto ConvOp = cutlass::conv::Operator::kFprop;
using TileShape    = Shape<_64, _128, Shape<_64>>;
using ClusterShape = Shape<_2, _1, _1>;

using CollectiveEpilogue = typename cutlass::epilogue::collective::CollectiveBuilder<
    cutlass::arch::Sm100, cutlass::arch::OpClassTensorOp,
    TileShape, ClusterShape,
    cutlass::epilogue::collective::EpilogueTileAuto,
    Acc, Acc,
    Elem, LayoutC, 128 / cutlass::sizeof_bits<Elem>::value,
    Elem, LayoutC, 128 / cutlass::sizeof_bits<Elem>::value,
    cutlass::epilogue::collective::EpilogueScheduleAuto
  >::CollectiveOp;

using CollectiveMainloop = typename cutlass::conv::collective::CollectiveBuilder<
    cutlass::arch::Sm100, cutlass::arch::OpClassTensorOp, ConvOp,
    Elem, LayoutAB, 128 / cutlass::sizeof_bits<Elem>::value,
    Elem, LayoutAB, 128 / cutlass::sizeof_bits<Elem>::value,
    Acc,
    TileShape, ClusterShape,
    cutlass::conv::collective::StageCountAutoCarveout<
        static_cast<int>(sizeof(typename CollectiveEpilogue::SharedStorage))>,
    cutlass::conv::collective::KernelScheduleAuto
  >::CollectiveOp;

using ProblemShape = cutlass::conv::ConvProblemShape<
    ConvOp, CollectiveMainloop::DispatchPolicy::NumSpatialDimensions>;
using ConvKernel = cutlass::conv::kernel::ConvUniversal<
    ProblemShape, CollectiveMainloop, CollectiveEpilogue>;
using Conv = cutlass::conv::device::ConvUniversalAdapter<ConvKernel>;

auto* _anchor = &cutlass::device_kernel<ConvKernel>;


// ===== COMPILED SASS (sm_100a) =====

	.target	sm_100a

	.elftype	@"ET_EXEC"


//--------------------- .note.nv.tkinfo           --------------------------
	.section	.note.nv.tkinfo,"",@"SHT_NOTE"
	.sectionflags	@"SHF_NOTE_NV_TKINFO"
	.tkinfo
        /*0018*/ 	.word	0x00000002
        /*0030*/ 	.string	""
        /*0030*/ 	.string	"ptxas"
        /*0030*/ 	.string	"Cuda compilation tools, release 13.0, V13.0.88"
        /*0030*/ 	.string	"Build cuda_13.0.r13.0/compiler.36424714_0"
        /*0030*/ 	.string	"-arch sm_100a -m 64 "



//--------------------- .note.nv.cuinfo           --------------------------
	.section	.note.nv.cuinfo,"",@"SHT_NOTE"
	.sectionflags	@"SHF_NOTE_NV_CUINFO"
        /*0018*/ 	.short	0x0002
        /*001a*/ 	.short	0x0064
        /*001c*/ 	.short	0x0082
	.zero		2


//--------------------- .nv.info                  --------------------------
	.section	.nv.info,"",@"SHT_CUDA_INFO"
	.align	4


	//----- nvinfo : EIATTR_REGCOUNT
	.align		4
        /*0000*/ 	.byte	0x04, 0x2f
        /*0002*/ 	.short	(.L_19 - .L_18)
	.align		4
.L_18:
        /*0004*/ 	.word	index@(_ZN7cutlass13device_kernelINS_4conv6kernel13ConvUniversalINS1_16ConvProblemShapeILNS1_8OperatorE0ELi3EEENS1_10collective14CollectiveConvINS1_47MainloopSm100TmaUmmaWarpSpecializedImplicitGemmILS5_0ELi8ELi3ELi1ELi2EN4cute5tupleIJNSA_1CILi2EEENSC_ILi1EEESE_EEEEENSB_IJNSC_ILi64EEENSC_ILi128EEENSB_IJSH_EEEEEENS_10bfloat16_tESL_NSA_8TiledMMAINSA_8MMA_AtomIJNSA_20SM100_MMA_F16BF16_SSISL_SL_fLi64ELi128ELNSA_4UMMA5MajorE0ELSQ_0ELNSP_7ScaleInE0ELSR_0EEEEEENSA_6LayoutINSB_IJSE_SE_SE_EEENSB_IJNSC_ILi0EEESW_SW_EEEEENSB_IJNSA_10UnderscoreESZ_SZ_EEEEENS7_6detail27Sm100ImplicitGemmTileTraitsINSA_20SM90_TMA_LOAD_IM2COLENSA_14ComposedLayoutINSA_7SwizzleILi3ELi4ELi3EEENSA_18smem_ptr_flag_bitsILi16EEENSU_INSB_IJNSC_ILi8EEESH_EEENSB_IJSH_SE_EEEEEEEvEENS13_INSA_23SM90_TMA_LOAD_MULTICASTES1E_vEEEENS_8epilogue10collective18CollectiveEpilogueINS1J_23Sm100TmaWarpSpecializedILi4ELi2ELi16ELb1ELb0EEEJSK_NSB_IJNSU_ISH_SE_EENSU_INSC_ILi32EEESE_EEEEESL_NSB_IJNSB_IJllllEEESE_SW_EEESL_S1T_NS1J_6fusion15FusionCallbacksIS1N_NS1U_17LinearCombinationISL_fSL_fLNS_15FloatRoundStyleE2EEESK_S1R_JEEENSA_5SM1004TMEM4LOAD26SM100_TMEM_LOAD_16dp256b4xES14_NS15_INS16_ILi2ELi4ELi3EEES19_NSU_INSB_IJS1A_S1P_EEENSB_IJS1P_SE_EEEEEEENSA_17SM75_U32x4_LDSM_NENSA_21SM90_TMA_STORE_IM2COLES28_NSA_17SM90_U32x4_STSM_NENSA_39AutoVectorizingCopyWithAssumedAlignmentILi128EEEEEEvvEEEEvNT_6ParamsE)
        /*0008*/ 	.word	0x0000004e


	//----- nvinfo : EIATTR_FRAME_SIZE
	.align		4
.L_19:
        /*000c*/ 	.byte	0x04, 0x11
        /*000e*/ 	.short	(.L_21 - .L_20)
	.align		4
.L_20:
        /*0010*/ 	.word	index@($__internal_2_$__cuda_sm10x_tcgen05_guardrail_trap_unallocated_columns_being_dealloced)
        /*0014*/ 	.word	0x00000008


	//----- nvinfo : EIATTR_FRAME_SIZE
	.align		4
.L_21:
        /*0018*/ 	.byte	0x04, 0x11
        /*001a*/ 	.short	(.L_23 - .L_22)
	.align		4
.L_22:
        /*001c*/ 	.word	index@($__internal_1_$__cuda_sm10x_tcgen05_guardrail_trap_phase_invalid_during_alloc)
        /*0020*/ 	.word	0x00000008


	//----- nvinfo : EIATTR_FRAME_SIZE
	.align		4
.L_23:
        /*0024*/ 	.byte	0x04, 0x11
        /*0026*/ 	.short	(.L_25 - .L_24)
	.align		4
.L_24:
        /*0028*/ 	.word	index@($__internal_0_$__cuda_sm10x_tcgen05_guardrail_trap_col_being_dealloced_not_returned_by_alloc)
        /*002c*/ 	.word	0x00000008


	//----- nvinfo : EIATTR_FRAME_SIZE
	.align		4
.L_25:
        /*0030*/ 	.byte	0x04, 0x11
        /*0032*/ 	.short	(.L_27 - .L_26)
	.align		4
.L_26:
        /*0034*/ 	.word	index@(_ZN7cutlass13device_kernelINS_4conv6kernel13ConvUniversalINS1_16ConvProblemShapeILNS1_8OperatorE0ELi3EEENS1_10collective14CollectiveConvINS1_47MainloopSm100TmaUmmaWarpSpecializedImplicitGemmILS5_0ELi8ELi3ELi1ELi2EN4cute5tupleIJNSA_1CILi2EEENSC_ILi1EEESE_EEEEENSB_IJNSC_ILi64EEENSC_ILi128EEENSB_IJSH_EEEEEENS_10bfloat16_tESL_NSA_8TiledMMAINSA_8MMA_AtomIJNSA_20SM100_MMA_F16BF16_SSISL_SL_fLi64ELi128ELNSA_4UMMA5MajorE0ELSQ_0ELNSP_7ScaleInE0ELSR_0EEEEEENSA_6LayoutINSB_IJSE_SE_SE_EEENSB_IJNSC_ILi0EEESW_SW_EEEEENSB_IJNSA_10UnderscoreESZ_SZ_EEEEENS7_6detail27Sm100ImplicitGemmTileTraitsINSA_20SM90_TMA_LOAD_IM2COLENSA_14ComposedLayoutINSA_7SwizzleILi3ELi4ELi3EEENSA_18smem_ptr_flag_bitsILi16EEENSU_INSB_IJNSC_ILi8EEESH_EEENSB_IJSH_SE_EEEEEEEvEENS13_INSA_23SM90_TMA_LOAD_MULTICASTES1E_vEEEENS_8epilogue10collective18CollectiveEpilogueINS1J_23Sm100TmaWarpSpecializedILi4ELi2ELi16ELb1ELb0EEEJSK_NSB_IJNSU_ISH_SE_EENSU_INSC_ILi32EEESE_EEEEESL_NSB_IJNSB_IJllllEEESE_SW_EEESL_S1T_NS1J_6fusion15FusionCallbacksIS1N_NS1U_17LinearCombinationISL_fSL_fLNS_15FloatRoundStyleE2EEESK_S1R_JEEENSA_5SM1004TMEM4LOAD26SM100_TMEM_LOAD_16dp256b4xES14_NS15_INS16_ILi2ELi4ELi3EEES19_NSU_INSB_IJS1A_S1P_EEENSB_IJS1P_SE_EEEEEEENSA_17SM75_U32x4_LDSM_NENSA_21SM90_TMA_STORE_IM2COLES28_NSA_17SM90_U32x4_STSM_NENSA_39AutoVectorizingCopyWithAssumedAlignmentILi128EEEEEEvvEEEEvNT_6ParamsE)
        /*0038*/ 	.word	0x00000008


	//----- nvinfo : EIATTR_MIN_STACK_SIZE
	.align		4
.L_27:
        /*003c*/ 	.byte	0x04, 0x12
        /*003e*/ 	.short	(.L_29 - .L_28)
	.align		4
.L_28:
        /*0040*/ 	.word	index@(_ZN7cutlass13device_kernelINS_4conv6kernel13ConvUniversalINS1_16ConvProblemShapeILNS1_8OperatorE0ELi3EEENS1_10collective14CollectiveConvINS1_47MainloopSm100TmaUmmaWarpSpecializedImplicitGemmILS5_0ELi8ELi3ELi1ELi2EN4cute5tupleIJNSA_1CILi2EEENSC_ILi1EEESE_EEEEENSB_IJNSC_ILi64EEENSC_ILi128EEENSB_IJSH_EEEEEENS_10bfloat16_tESL_NSA_8TiledMMAINSA_8MMA_AtomIJNSA_20SM100_MMA_F16BF16_SSISL_SL_fLi64ELi128ELNSA_4UMMA5MajorE0ELSQ_0ELNSP_7ScaleInE0ELSR_0EEEEEENSA_6LayoutINSB_IJSE_SE_SE_EEENSB_IJNSC_ILi0EEESW_SW_EEEEENSB_IJNSA_10UnderscoreESZ_SZ_EEEEENS7_6detail27Sm100ImplicitGemmTileTraitsINSA_20SM90_TMA_LOAD_IM2COLENSA_14ComposedLayoutINSA_7SwizzleILi3ELi4ELi3EEENSA_18smem_ptr_flag_bitsILi16EEENSU_INSB_IJNSC_ILi8EEESH_EEENSB_IJSH_SE_EEEEEEEvEENS13_INSA_23SM90_TMA_LOAD_MULTICASTES1E_vEEEENS_8epilogue10collective18CollectiveEpilogueINS1J_23Sm100TmaWarpSpecializedILi4ELi2ELi16ELb1ELb0EEEJSK_NSB_IJNSU_ISH_SE_EENSU_INSC_ILi32EEESE_EEEEESL_NSB_IJNSB_IJllllEEESE_SW_EEESL_S1T_NS1J_6fusion15FusionCallbacksIS1N_NS1U_17LinearCombinationISL_fSL_fLNS_15FloatRoundStyleE2EEESK_S1R_JEEENSA_5SM1004TMEM4LOAD26SM100_TMEM_LOAD_16dp256b4xES14_NS15_INS16_ILi2ELi4ELi3EEES19_NSU_INSB_IJS1A_S1P_EEENSB_IJS1P_SE_EEEEEEENSA_17SM75_U32x4_LDSM_NENSA_21SM90_TMA_STORE_IM2COLES28_NSA_17SM90_U32x4_STSM_NENSA_39AutoVectorizingCopyWithAssumedAlignmentILi128EEEEEEvvEEEEvNT_6ParamsE)
        /*0044*/ 	.word	0x00000008
.L_29:


//--------------------- .nv.compat                --------------------------
	.section	.nv.compat,"",@"SHT_CUDA_COMPAT_INFO"
	.align	4
        /*0000*/ 	.byte	0x02, 0x09, 0x01, 0x00, 0x02, 0x02, 0x02, 0x00, 0x02, 0x05, 0x05, 0x00, 0x03, 0x07, 0x01, 0x01
        /*0010*/ 	.byte	0x02, 0x03, 0x01, 0x00, 0x02, 0x06, 0x01, 0x00, 0x04, 0x0b, 0x08, 0x00, 0x09, 0x00, 0x00, 0x00
        /*0020*/ 	.byte	0x00, 0x00, 0x00, 0x00


//--------------------- .nv.info._ZN7cutlass13device_kernelINS_4conv6kernel13ConvUniversalINS1_16ConvProblemShapeILNS1_8OperatorE0ELi3EEENS1_10collective14CollectiveConvINS1_47MainloopSm100TmaUmmaWarpSpecializedImplicitGemmILS5_0ELi8ELi3ELi1ELi2EN4cute5tupleIJNSA_1CILi2EEENSC_ILi1EEESE_EEEEENSB_IJNSC_ILi64EEENSC_ILi128EEENSB_IJSH_EEEEEENS_10bfloat16_tESL_NSA_8TiledMMAINSA_8MMA_AtomIJNSA_20SM100_MMA_F16BF16_SSISL_SL_fLi64ELi128ELNSA_4UMMA5MajorE0ELSQ_0ELNSP_7ScaleInE0ELSR_0EEEEEENSA_6LayoutINSB_IJSE_SE_SE_EEENSB_IJNSC_ILi0EEESW_SW_EEEEENSB_IJNSA_10UnderscoreESZ_SZ_EEEEENS7_6detail27Sm100ImplicitGemmTileTraitsINSA_20SM90_TMA_LOAD_IM2COLENSA_14ComposedLayoutINSA_7SwizzleILi3ELi4ELi3EEENSA_18smem_ptr_flag_bitsILi16EEENSU_INSB_IJNSC_ILi8EEESH_EEENSB_IJSH_SE_EEEEEEEvEENS13_INSA_23SM90_TMA_LOAD_MULTICASTES1E_vEEEENS_8epilogue10collective18CollectiveEpilogueINS1J_23Sm100TmaWarpSpecializedILi4ELi2ELi16ELb1ELb0EEEJSK_NSB_IJNSU_ISH_SE_EENSU_INSC_ILi32EEESE_EEEEESL_NSB_IJNSB_IJllllEEESE_SW_EEESL_S1T_NS1J_6fusion15FusionCallbacksIS1N_NS1U_17LinearCombinationISL_fSL_fLNS_15FloatRoundStyleE2EEESK_S1R_JEEENSA_5SM1004TMEM4LOAD26SM100_TMEM_LOAD_16dp256b4xES14_NS15_INS16_ILi2ELi4ELi3EEES19_NSU_INSB_IJS1A_S1P_EEENSB_IJS1P_SE_EEEEEEENSA_17SM75_U32x4_LDSM_NENSA_21SM90_TMA_STORE_IM2COLES28_NSA_17SM90_U32x4_STSM_NENSA_39AutoVectorizingCopyWithAssumedAlignmentILi128EEEEEEvvEEEEvNT_6ParamsE --------------------------
	.section	.nv.info._ZN7cutlass13device_kernelINS_4conv6kernel13ConvUniversalINS1_16ConvProblemShapeILNS1_8OperatorE0ELi3EEENS1_10collective14CollectiveConvINS1_47MainloopSm100TmaUmmaWarpSpecializedImplicitGemmILS5_0ELi8ELi3ELi1ELi2EN4cute5tupleIJNSA_1CILi2EEENSC_ILi1EEESE_EEEEENSB_IJNSC_ILi64EEENSC_ILi128EEENSB_IJSH_EEEEEENS_10bfloat16_tESL_NSA_8TiledMMAINSA_8MMA_AtomIJNSA_20SM100_MMA_F16BF16_SSISL_SL_fLi64ELi128ELNSA_4UMMA5MajorE0ELSQ_0ELNSP_7ScaleInE0ELSR_0EEEEEENSA_6LayoutINSB_IJSE_SE_SE_EEENSB_IJNSC_ILi0EEESW_SW_EEEEENSB_IJNSA_10UnderscoreESZ_SZ_EEEEENS7_6detail27Sm100ImplicitGemmTileTraitsINSA_20SM90_TMA_LOAD_IM2COLENSA_14ComposedLayoutINSA_7SwizzleILi3ELi4ELi3EEENSA_18smem_ptr_flag_bitsILi16EEENSU_INSB_IJNSC_ILi8EEESH_EEENSB_IJSH_SE_EEEEEEEvEENS13_INSA_23SM90_TMA_LOAD_MULTICASTES1E_vEEEENS_8epilogue10collective18CollectiveEpilogueINS1J_23Sm100TmaWarpSpecializedILi4ELi2ELi16ELb1ELb0EEEJSK_NSB_IJNSU_ISH_SE_EENSU_INSC_ILi32EEESE_EEEEESL_NSB_IJNSB_IJllllEEESE_SW_EEESL_S1T_NS1J_6fusion15FusionCallbacksIS1N_NS1U_17LinearCombinationISL_fSL_fLNS_15FloatRoundStyleE2EEESK_S1R_JEEENSA_5SM1004TMEM4LOAD26SM100_TMEM_LOAD_16dp256b4xES14_NS15_INS16_ILi2ELi4ELi3EEES19_NSU_INSB_IJS1A_S1P_EEENSB_IJS1P_SE_EEEEEEENSA_17SM75_U32x4_LDSM_NENSA_21SM90_TMA_STORE_IM2COLES28_NSA_17SM90_U32x4_STSM_NENSA_39AutoVectorizingCopyWithAssumedAlignmentILi128EEEEEEvvEEEEvNT_6ParamsE,"",@"SHT_CUDA_INFO"
	.sectionflags	@""
	.align	4


	//----- nvinfo : EIATTR_CUDA_API_VERSION
	.align		4
        /*0000*/ 	.byte	0x04, 0x37
        /*0002*/ 	.short	(.L_31 - .L_30)
.L_30:
        /*0004*/ 	.word	0x00000082


	//----- nvinfo : EIATTR_KPARAM_INFO
	.align		4
.L_31:
        /*0008*/ 	.byte	0x04, 0x17
        /*000a*/ 	.short	(.L_33 - .L_32)
.L_32:
        /*000c*/ 	.word	0x00000000
        /*0010*/ 	.short	0x0000
        /*0012*/ 	.short	0x0000
        /*0014*/ 	.byte	0x00, 0xf0, 0x01, 0x24


	//----- nvinfo : EIATTR_AT_ENTRY_FRAGMENTS
	.align		4
.L_33:
        /*0018*/ 	.byte	0x04, 0x4f
        /*001a*/ 	.short	(.L_35 - .L_34)


	//   ....[0]....
.L_34:
        /*001c*/ 	.word	0x00000006


	//----- nvinfo : EIATTR_RESERVED_SMEM_USED
	.align		4
.L_35:
        /*0020*/ 	.byte	0x01, 0x41
	.zero		2


	//----- nvinfo : EIATTR_SPARSE_MMA_MASK
	.align		4
        /*0024*/ 	.byte	0x03, 0x50
        /*0026*/ 	.short	0x0000


	//----- nvinfo : EIATTR_TCGEN05_1CTA_USED
	.align		4
        /*0028*/ 	.byte	0x01, 0x51
	.zero		2


	//----- nvinfo : EIATTR_MAXREG_COUNT
	.align		4
        /*002c*/ 	.byte	0x03, 0x1b
        /*002e*/ 	.short	0x00ff


	//----- nvinfo : EIATTR_NUM_BARRIERS
	.align		4
        /*0030*/ 	.byte	0x02, 0x4c
        /*0032*/ 	.byte	0x07
	.zero		1


	//----- nvinfo : EIATTR_EXTERNS
	.align		4
        /*0034*/ 	.byte	0x04, 0x0f
        /*0036*/ 	.short	(.L_37 - .L_36)


	//   ....[0]....
	.align		4
.L_36:
        /*0038*/ 	.word	index@(__assertfail)


	//----- nvinfo : EIATTR_MERCURY_ISA_VERSION
	.align		4
.L_37:
        /*003c*/ 	.byte	0x03, 0x5f
        /*003e*/ 	.short	0x0101


	//----- nvinfo : EIATTR_INT_WARP_WIDE_INSTR_OFFSETS
	.align		4
        /*0040*/ 	.byte	0x04, 0x31
        /*0042*/ 	.short	(.L_39 - .L_38)


	//   ....[0]....
.L_38:
        /*0044*/ 	.word	0x00004110


	//   ....[1]....
        /*0048*/ 	.word	0x00004130


	//   ....[2]....
        /*004c*/ 	.word	0x00004160


	//   ....[3]....
        /*0050*/ 	.word	0x00004ee0


	//   ....[4]....
        /*0054*/ 	.word	0x00004f50


	//   ....[5]....
        /*0058*/ 	.word	0x00005060


	//   ....[6]....
        /*005c*/ 	.word	0x000050e0


	//   ....[7]....
        /*0060*/ 	.word	0x000051e0


	//   ....[8]....
        /*0064*/ 	.word	0x00005280


	//   ....[9]....
        /*0068*/ 	.word	0x00005370


	//   ....[10]....
        /*006c*/ 	.word	0x00005490


	//----- nvinfo : EIATTR_COOP_GROUP_MASK_REGIDS
	.align		4
.L_39:
        /*0070*/ 	.byte	0x04, 0x29
        /*0072*/ 	.short	(.L_41 - .L_40)


	//   ....[0]....
.L_40:
        /*0074*/ 	.word	0xffffffff


	//   ....[1]....
        /*0078*/ 	.word	0xffffffff


	//   ....[2]....
        /*007c*/ 	.word	0xffffffff


	//   ....[3]....
        /*0080*/ 	.word	0xffffffff


	//   ....[4]....
        /*0084*/ 	.word	0xffffffff


	//   ....[5]....
        /*0088*/ 	.word	0xffffffff


	//   ....[6]....
        /*008c*/ 	.word	0xffffffff


	//   ....[7]....
        /*0090*/ 	.word	0xffffffff


	//   ....[8]....
        /*0094*/ 	.word	0xffffffff


	//   ....[9]....
        /*0098*/ 	.word	0xffffffff


	//   ....[10]....
        /*009c*/ 	.word	0xffffffff


	//   ....[11]....
        /*00a0*/ 	.word	0xffffffff


	//   ....[12]....
        /*00a4*/ 	.word	0xffffffff


	//----- nvinfo : EIATTR_COOP_GROUP_INSTR_OFFSETS
	.align		4
.L_41:
        /*00a8*/ 	.byte	0x04, 0x28
        /*00aa*/ 	.short	(.L_43 - .L_42)


	//   ....[0]....
.L_42:
        /*00ac*/ 	.word	0x00000090


	//   ....[1]....
        /*00b0*/ 	.word	0x00000500


	//   ....[2]....
        /*00b4*/ 	.word	0x00000740


	//   ....[3]....
        /*00b8*/ 	.word	0x000008e0


	//   ....[4]....
        /*00bc*/ 	.word	0x000009e0


	//   ....[5]....
        /*00c0*/ 	.word	0x00000b30


	//   ....[6]....
        /*00c4*/ 	.word	0x00000d30


	//   ....[7]....
        /*00c8*/ 	.word	0x000025d0


	//   ....[8]....
        /*00cc*/ 	.word	0x00003420


	//   ....[9]....
        /*00d0*/ 	.word	0x00003630


	//   ....[10]....
        /*00d4*/ 	.word	0x00003660


	//   ....[11]....
        /*00d8*/ 	.word	0x00003ff0


	//   ....[12]....
        /*00dc*/ 	.word	0x00004230


	//----- nvinfo : EIATTR_VRC_CTA_INIT_COUNT
	.align		4
.L_43:
        /*00e0*/ 	.byte	0x02, 0x4a
        /*00e2*/ 	.byte	0x80
	.zero		1


	//----- nvinfo : EIATTR_SYSCALL_OFFSETS
	.align		4
        /*00e4*/ 	.byte	0x04, 0x46
        /*00e6*/ 	.short	(.L_45 - .L_44)


	//   ....[0]....
.L_44:
        /*00e8*/ 	.word	0x000060d0


	//   ....[1]....
        /*00ec*/ 	.word	0x000061c0


	//   ....[2]....
        /*00f0*/ 	.word	0x00006b20


	//   ....[3]....
        /*00f4*/ 	.word	0x00007400


	//   ....[4]....
        /*00f8*/ 	.word	0x00007cb0


	//   ....[5]....
        /*00fc*/ 	.word	0x00008550


	//----- nvinfo : EIATTR_MBARRIER_INSTR_OFFSETS
	.align		4
.L_45:
        /*0100*/ 	.byte	0x04, 0x39
        /*0102*/ 	.short	(.L_47 - .L_46)


	//   ....[0]....
.L_46:
        /*0104*/ 	.word	0x00000620
        /*0108*/ 	.word	0x000000ff
        /*010c*/ 	.word	0x00000000
        /*0110*/ 	.short	0x0100
        /*0112*/ 	.byte	0x04
	.zero		1


	//   ....[1]....
        /*0114*/ 	.word	0x00000630
        /*0118*/ 	.word	0x000000ff
        /*011c*/ 	.word	0x00000040
        /*0120*/ 	.short	0x0100
        /*0122*/ 	.byte	0x04
	.zero		1


	//   ....[2]....
        /*0124*/ 	.word	0x00000640
        /*0128*/ 	.word	0x000000ff
        /*012c*/ 	.word	0x00000008
        /*0130*/ 	.short	0x0100
        /*0132*/ 	.byte	0x04
	.zero		1


	//   ....[3]....
        /*0134*/ 	.word	0x00000650
        /*0138*/ 	.word	0x000000ff
        /*013c*/ 	.word	0x00000048
        /*0140*/ 	.short	0x0100
        /*0142*/ 	.byte	0x04
	.zero		1


	//   ....[4]....
        /*0144*/ 	.word	0x00000660
        /*0148*/ 	.word	0x000000ff
        /*014c*/ 	.word	0x00000010
        /*0150*/ 	.short	0x0100
        /*0152*/ 	.byte	0x04
	.zero		1


	//   ....[5]....
        /*0154*/ 	.word	0x00000670
        /*0158*/ 	.word	0x000000ff
        /*015c*/ 	.word	0x00000050
        /*0160*/ 	.short	0x0100
        /*0162*/ 	.byte	0x04
	.zero		1


	//   ....[6]....
        /*0164*/ 	.word	0x00000680
        /*0168*/ 	.word	0x000000ff
        /*016c*/ 	.word	0x00000018
        /*0170*/ 	.short	0x0100
        /*0172*/ 	.byte	0x04
	.zero		1


	//   ....[7]....
        /*0174*/ 	.word	0x00000690
        /*0178*/ 	.word	0x000000ff
        /*017c*/ 	.word	0x00000058
        /*0180*/ 	.short	0x0100
        /*0182*/ 	.byte	0x04
	.zero		1


	//   ....[8]....
        /*0184*/ 	.word	0x000006a0
        /*0188*/ 	.word	0x000000ff
        /*018c*/ 	.word	0x00000020
        /*0190*/ 	.short	0x0100
        /*0192*/ 	.byte	0x04
	.zero		1


	//   ....[9]....
        /*0194*/ 	.word	0x000006b0
        /*0198*/ 	.word	0x000000ff
        /*019c*/ 	.word	0x00000060
        /*01a0*/ 	.short	0x0100
        /*01a2*/ 	.byte	0x04
	.zero		1


	//   ....[10]....
        /*01a4*/ 	.word	0x000006c0
        /*01a8*/ 	.word	0x000000ff
        /*01ac*/ 	.word	0x00000028
        /*01b0*/ 	.short	0x0100
        /*01b2*/ 	.byte	0x04
	.zero		1


	//   ....[11]....
        /*01b4*/ 	.word	0x000006d0
        /*01b8*/ 	.word	0x000000ff
        /*01bc*/ 	.word	0x00000068
        /*01c0*/ 	.short	0x0100
        /*01c2*/ 	.byte	0x04
	.zero		1


	//   ....[12]....
        /*01c4*/ 	.word	0x000006e0
        /*01c8*/ 	.word	0x000000ff
        /*01cc*/ 	.word	0x00000030
        /*01d0*/ 	.short	0x0100
        /*01d2*/ 	.byte	0x04
	.zero		1


	//   ....[13]....
        /*01d4*/ 	.word	0x000006f0
        /*01d8*/ 	.word	0x000000ff
        /*01dc*/ 	.word	0x00000070
        /*01e0*/ 	.short	0x0100
        /*01e2*/ 	.byte	0x04
	.zero		1


	//   ....[14]....
        /*01e4*/ 	.word	0x00000700
        /*01e8*/ 	.word	0x000000ff
        /*01ec*/ 	.word	0x00000038
        /*01f0*/ 	.short	0x0100
        /*01f2*/ 	.byte	0x04
	.zero		1


	//   ....[15]....
        /*01f4*/ 	.word	0x00000710
        /*01f8*/ 	.word	0x000000ff
        /*01fc*/ 	.word	0x00000078
        /*0200*/ 	.short	0x0100
        /*0202*/ 	.byte	0x04
	.zero		1


	//   ....[16]....
        /*0204*/ 	.word	0x00000850
        /*0208*/ 	.word	0x000000ff
        /*020c*/ 	.word	0x00000080
        /*0210*/ 	.short	0x0100
        /*0212*/ 	.byte	0x04
	.zero		1


	//   ....[17]....
        /*0214*/ 	.word	0x00000860
        /*0218*/ 	.word	0x000000ff
        /*021c*/ 	.word	0x000000a0
        /*0220*/ 	.short	0x0100
        /*0222*/ 	.byte	0x04
	.zero		1


	//   ....[18]....
        /*0224*/ 	.word	0x00000870
        /*0228*/ 	.word	0x000000ff
        /*022c*/ 	.word	0x00000088
        /*0230*/ 	.short	0x0100
        /*0232*/ 	.byte	0x04
	.zero		1


	//   ....[19]....
        /*0234*/ 	.word	0x00000880
        /*0238*/ 	.word	0x000000ff
        /*023c*/ 	.word	0x000000a8
        /*0240*/ 	.short	0x0100
        /*0242*/ 	.byte	0x04
	.zero		1


	//   ....[20]....
        /*0244*/ 	.word	0x00000890
        /*0248*/ 	.word	0x000000ff
        /*024c*/ 	.word	0x00000090
        /*0250*/ 	.short	0x0100
        /*0252*/ 	.byte	0x04
	.zero		1


	//   ....[21]....
        /*0254*/ 	.word	0x000008a0
        /*0258*/ 	.word	0x000000ff
        /*025c*/ 	.word	0x000000b0
        /*0260*/ 	.short	0x0100
        /*0262*/ 	.byte	0x04
	.zero		1


	//   ....[22]....
        /*0264*/ 	.word	0x000008b0
        /*0268*/ 	.word	0x000000ff
        /*026c*/ 	.word	0x00000098
        /*0270*/ 	.short	0x0100
        /*0272*/ 	.byte	0x04
	.zero		1


	//   ....[23]....
        /*0274*/ 	.word	0x000008c0
        /*0278*/ 	.word	0x000000ff
        /*027c*/ 	.word	0x000000b8
        /*0280*/ 	.short	0x0100
        /*0282*/ 	.byte	0x04
	.zero		1


	//   ....[24]....
        /*0284*/ 	.word	0x000009b0
        /*0288*/ 	.word	0x000000ff
        /*028c*/ 	.word	0x000000c0
        /*0290*/ 	.short	0x0100
        /*0292*/ 	.byte	0x06
	.zero		1


	//   ....[25]....
        /*0294*/ 	.word	0x000009c0
        /*0298*/ 	.word	0x000000ff
        /*029c*/ 	.word	0x000000c8
        /*02a0*/ 	.short	0x0100
        /*02a2*/ 	.byte	0x06
	.zero		1


	//   ....[26]....
        /*02a4*/ 	.word	0x00000b00
        /*02a8*/ 	.word	0x000000ff
        /*02ac*/ 	.word	0x000000d0
        /*02b0*/ 	.short	0x0100
        /*02b2*/ 	.byte	0x06
	.zero		1


	//   ....[27]....
        /*02b4*/ 	.word	0x00000b10
        /*02b8*/ 	.word	0x000000ff
        /*02bc*/ 	.word	0x000000d8
        /*02c0*/ 	.short	0x0100
        /*02c2*/ 	.byte	0x06
	.zero		1


	//   ....[28]....
        /*02c4*/ 	.word	0x00000c40
        /*02c8*/ 	.word	0x000000ff
        /*02cc*/ 	.word	0x000000e0
        /*02d0*/ 	.short	0x0100
        /*02d2*/ 	.byte	0x04
	.zero		1


	//   ....[29]....
        /*02d4*/ 	.word	0x00000c50
        /*02d8*/ 	.word	0x000000ff
        /*02dc*/ 	.word	0x000000f0
        /*02e0*/ 	.short	0x0100
        /*02e2*/ 	.byte	0x04
	.zero		1


	//   ....[30]....
        /*02e4*/ 	.word	0x00000c60
        /*02e8*/ 	.word	0x000000ff
        /*02ec*/ 	.word	0x000000e8
        /*02f0*/ 	.short	0x0100
        /*02f2*/ 	.byte	0x04
	.zero		1


	//   ....[31]....
        /*02f4*/ 	.word	0x00000c70
        /*02f8*/ 	.word	0x000000ff
        /*02fc*/ 	.word	0x000000f8
        /*0300*/ 	.short	0x0100
        /*0302*/ 	.byte	0x04
	.zero		1


	//   ....[32]....
        /*0304*/ 	.word	0x00001830
        /*0308*/ 	.word	0x000000ff
        /*030c*/ 	.word	0x00000040
        /*0310*/ 	.short	0x010a
        /*0312*/ 	.byte	0x04
	.zero		1


	//   ....[33]....
        /*0314*/ 	.word	0x00001b60
        /*0318*/ 	.word	0x000000ff
        /*031c*/ 	.word	0x00000040
        /*0320*/ 	.short	0x010a
        /*0322*/ 	.byte	0x09
	.zero		1


	//   ....[34]....
        /*0324*/ 	.word	0x00001cf0
        /*0328*/ 	.word	0x000000ff
        /*032c*/ 	.word	0x00000040
        /*0330*/ 	.short	0x010a
        /*0332*/ 	.byte	0x08
	.zero		1


	//   ....[35]....
        /*0334*/ 	.word	0x00001f20
        /*0338*/ 	.word	0x000000ff
        /*033c*/ 	.word	0x000000c8
        /*0340*/ 	.short	0x0101
        /*0342*/ 	.byte	0x24
	.zero		1


	//   ....[36]....
        /*0344*/ 	.word	0x00001f40
        /*0348*/ 	.word	0x000000ff
        /*034c*/ 	.word	0x00000040
        /*0350*/ 	.short	0x010a
        /*0352*/ 	.byte	0x04
	.zero		1


	//   ....[37]....
        /*0354*/ 	.word	0x00002210
        /*0358*/ 	.word	0x000000ff
        /*035c*/ 	.word	0x00000040
        /*0360*/ 	.short	0x010a
        /*0362*/ 	.byte	0x09
	.zero		1


	//   ....[38]....
        /*0364*/ 	.word	0x000023a0
        /*0368*/ 	.word	0x000000ff
        /*036c*/ 	.word	0x00000040
        /*0370*/ 	.short	0x010a
        /*0372*/ 	.byte	0x08
	.zero		1


	//   ....[39]....
        /*0374*/ 	.word	0x000025e0
        /*0378*/ 	.word	0x000000ff
        /*037c*/ 	.word	0x000000d0
        /*0380*/ 	.short	0x010a
        /*0382*/ 	.byte	0x24
	.zero		1


	//   ....[40]....
        /*0384*/ 	.word	0x000026a0
        /*0388*/ 	.word	0x000000ff
        /*038c*/ 	.word	0x00000000
        /*0390*/ 	.short	0x0101
        /*0392*/ 	.byte	0x04
	.zero		1


	//   ....[41]....
        /*0394*/ 	.word	0x00002c90
        /*0398*/ 	.word	0x000000ff
        /*039c*/ 	.word	0x00000000
        /*03a0*/ 	.short	0x010a
        /*03a2*/ 	.byte	0x04
	.zero		1


	//   ....[42]....
        /*03a4*/ 	.word	0x00002d20
        /*03a8*/ 	.word	0x000000ff
        /*03ac*/ 	.word	0x00000000
        /*03b0*/ 	.short	0x010a
        /*03b2*/ 	.byte	0x05
	.zero		1


	//   ....[43]....
        /*03b4*/ 	.word	0x00002db0
        /*03b8*/ 	.word	0x000000ff
        /*03bc*/ 	.word	0x00000000
        /*03c0*/ 	.short	0x010a
        /*03c2*/ 	.byte	0x05
	.zero		1


	//   ....[44]....
        /*03c4*/ 	.word	0x00002e40
        /*03c8*/ 	.word	0x000000ff
        /*03cc*/ 	.word	0x00000000
        /*03d0*/ 	.short	0x010a
        /*03d2*/ 	.byte	0x05
	.zero		1


	//   ....[45]....
        /*03d4*/ 	.word	0x00002ed0
        /*03d8*/ 	.word	0x000000ff
        /*03dc*/ 	.word	0x00000000
        /*03e0*/ 	.short	0x010a
        /*03e2*/ 	.byte	0x05
	.zero		1


	//   ....[46]....
        /*03e4*/ 	.word	0x00002f60
        /*03e8*/ 	.word	0x000000ff
        /*03ec*/ 	.word	0x00000000
        /*03f0*/ 	.short	0x010a
        /*03f2*/ 	.byte	0x05
	.zero		1


	//   ....[47]....
        /*03f4*/ 	.word	0x00002ff0
        /*03f8*/ 	.word	0x000000ff
        /*03fc*/ 	.word	0x00000000
        /*0400*/ 	.short	0x010a
        /*0402*/ 	.byte	0x05
	.zero		1


	//   ....[48]....
        /*0404*/ 	.word	0x00003090
        /*0408*/ 	.word	0x00000000
        /*040c*/ 	.word	0x00000000
        /*0410*/ 	.short	0x010a
        /*0412*/ 	.byte	0xff
	.zero		1


	//   ....[49]....
        /*0414*/ 	.word	0x000031e0
        /*0418*/ 	.word	0x000000ff
        /*041c*/ 	.word	0x000000d8
        /*0420*/ 	.short	0x010a
        /*0422*/ 	.byte	0x04
	.zero		1


	//   ....[50]....
        /*0424*/ 	.word	0x00003280
        /*0428*/ 	.word	0x000000ff
        /*042c*/ 	.word	0x000000d0
        /*0430*/ 	.short	0x010a
        /*0432*/ 	.byte	0x04
	.zero		1


	//   ....[51]....
        /*0434*/ 	.word	0x00003320
        /*0438*/ 	.word	0x000000ff
        /*043c*/ 	.word	0x00000000
        /*0440*/ 	.short	0x0101
        /*0442*/ 	.byte	0x05
	.zero		1


	//   ....[52]....
        /*0444*/ 	.word	0x00003360
        /*0448*/ 	.word	0x000000ff
        /*044c*/ 	.word	0x000000d8
        /*0450*/ 	.short	0x0106
        /*0452*/ 	.byte	0x04
	.zero		1


	//   ....[53]....
        /*0454*/ 	.word	0x000033a0
        /*0458*/ 	.word	0x00000000
        /*045c*/ 	.word	0x000000d8
        /*0460*/ 	.short	0x010a
        /*0462*/ 	.byte	0xff
	.zero		1


	//   ....[54]....
        /*0464*/ 	.word	0x00003930
        /*0468*/ 	.word	0x000000ff
        /*046c*/ 	.word	0x000000d0
        /*0470*/ 	.short	0x010a
        /*0472*/ 	.byte	0x14
	.zero		1


	//   ....[55]....
        /*0474*/ 	.word	0x000039e0
        /*0478*/ 	.word	0x000000ff
        /*047c*/ 	.word	0x00000000
        /*0480*/ 	.short	0x0101
        /*0482*/ 	.byte	0x22
	.zero		1


	//   ....[56]....
        /*0484*/ 	.word	0x000039f0
        /*0488*/ 	.word	0x000000ff
        /*048c*/ 	.word	0x000000f0
        /*0490*/ 	.short	0x010a
        /*0492*/ 	.byte	0x19
	.zero		1


	//   ....[57]....
        /*0494*/ 	.word	0x00003aa0
        /*0498*/ 	.word	0x000000ff
        /*049c*/ 	.word	0x00000000
        /*04a0*/ 	.short	0x010a
        /*04a2*/ 	.byte	0x04
	.zero		1


	//   ....[58]....
        /*04a4*/ 	.word	0x00003af0
        /*04a8*/ 	.word	0x000000ff
        /*04ac*/ 	.word	0x00000000
        /*04b0*/ 	.short	0x010a
        /*04b2*/ 	.byte	0x12
	.zero		1


	//   ....[59]....
        /*04b4*/ 	.word	0x00003c40
        /*04b8*/ 	.word	0x000000ff
        /*04bc*/ 	.word	0x00000000
        /*04c0*/ 	.short	0x010a
        /*04c2*/ 	.byte	0x05
	.zero		1


	//   ....[60]....
        /*04c4*/ 	.word	0x00003f40
        /*04c8*/ 	.word	0x000000ff
        /*04cc*/ 	.word	0x00000000
        /*04d0*/ 	.short	0x010a
        /*04d2*/ 	.byte	0x04
	.zero		1


	//   ....[61]....
        /*04d4*/ 	.word	0x00003fd0
        /*04d8*/ 	.word	0x000000ff
        /*04dc*/ 	.word	0x00000000
        /*04e0*/ 	.short	0x010a
        /*04e2*/ 	.byte	0x04
	.zero		1


	//   ....[62]....
        /*04e4*/ 	.word	0x00004590
        /*04e8*/ 	.word	0x000000ff
        /*04ec*/ 	.word	0x000000d0
        /*04f0*/ 	.short	0x010a
        /*04f2*/ 	.byte	0x14
	.zero		1


	//   ....[63]....
        /*04f4*/ 	.word	0x00004630
        /*04f8*/ 	.word	0x000000ff
        /*04fc*/ 	.word	0x00000000
        /*0500*/ 	.short	0x0101
        /*0502*/ 	.byte	0x2d
	.zero		1


	//   ....[64]....
        /*0504*/ 	.word	0x00004b80
        /*0508*/ 	.word	0x000000ff
        /*050c*/ 	.word	0x000000c8
        /*0510*/ 	.short	0x010a
        /*0512*/ 	.byte	0x14
	.zero		1


	//   ....[65]....
        /*0514*/ 	.word	0x00004d20
        /*0518*/ 	.word	0x000000ff
        /*051c*/ 	.word	0x000000a0
        /*0520*/ 	.short	0x010a
        /*0522*/ 	.byte	0x14
	.zero		1


	//   ....[66]....
        /*0524*/ 	.word	0x00004ff0
        /*0528*/ 	.word	0x000000ff
        /*052c*/ 	.word	0x00000080
        /*0530*/ 	.short	0x010b
        /*0532*/ 	.byte	0x14
	.zero		1


	//   ....[67]....
        /*0534*/ 	.word	0x00005000
        /*0538*/ 	.word	0x000000ff
        /*053c*/ 	.word	0x00000000
        /*0540*/ 	.short	0x0101
        /*0542*/ 	.byte	0x31
	.zero		1


	//   ....[68]....
        /*0544*/ 	.word	0x00005020
        /*0548*/ 	.word	0x000000ff
        /*054c*/ 	.word	0x000000a8
        /*0550*/ 	.short	0x010a
        /*0552*/ 	.byte	0x14
	.zero		1


	//   ....[69]....
        /*0554*/ 	.word	0x00005170
        /*0558*/ 	.word	0x000000ff
        /*055c*/ 	.word	0x00000088
        /*0560*/ 	.short	0x010b
        /*0562*/ 	.byte	0x14
	.zero		1


	//   ....[70]....
        /*0564*/ 	.word	0x00005180
        /*0568*/ 	.word	0x000000ff
        /*056c*/ 	.word	0x00000000
        /*0570*/ 	.short	0x0101
        /*0572*/ 	.byte	0x30
	.zero		1


	//   ....[71]....
        /*0574*/ 	.word	0x000051a0
        /*0578*/ 	.word	0x000000ff
        /*057c*/ 	.word	0x000000b0
        /*0580*/ 	.short	0x010a
        /*0582*/ 	.byte	0x14
	.zero		1


	//   ....[72]....
        /*0584*/ 	.word	0x00005310
        /*0588*/ 	.word	0x000000ff
        /*058c*/ 	.word	0x00000090
        /*0590*/ 	.short	0x010b
        /*0592*/ 	.byte	0x14
	.zero		1


	//   ....[73]....
        /*0594*/ 	.word	0x00005320
        /*0598*/ 	.word	0x000000ff
        /*059c*/ 	.word	0x00000000
        /*05a0*/ 	.short	0x0101
        /*05a2*/ 	.byte	0x2f
	.zero		1


	//   ....[74]....
        /*05a4*/ 	.word	0x00005330
        /*05a8*/ 	.word	0x000000ff
        /*05ac*/ 	.word	0x000000b8
        /*05b0*/ 	.short	0x010a
        /*05b2*/ 	.byte	0x14
	.zero		1


	//   ....[75]....
        /*05b4*/ 	.word	0x00005500
        /*05b8*/ 	.word	0x000000ff
        /*05bc*/ 	.word	0x00000098
        /*05c0*/ 	.short	0x010b
        /*05c2*/ 	.byte	0x14
	.zero		1


	//   ....[76]....
        /*05c4*/ 	.word	0x00005510
        /*05c8*/ 	.word	0x000000ff
        /*05cc*/ 	.word	0x00000000
        /*05d0*/ 	.short	0x0101
        /*05d2*/ 	.byte	0x2e
	.zero		1


	//   ....[77]....
        /*05d4*/ 	.word	0x00005540
        /*05d8*/ 	.word	0x000000ff
        /*05dc*/ 	.word	0x000000a0
        /*05e0*/ 	.short	0x010a
        /*05e2*/ 	.byte	0x14
	.zero		1


	//   ....[78]....
        /*05e4*/ 	.word	0x00005560
        /*05e8*/ 	.word	0x000000ff
        /*05ec*/ 	.word	0x000000a8
        /*05f0*/ 	.short	0x010a
        /*05f2*/ 	.byte	0x14
	.zero		1


	//   ....[79]....
        /*05f4*/ 	.word	0x00005580
        /*05f8*/ 	.word	0x000000ff
        /*05fc*/ 	.word	0x000000b0
        /*0600*/ 	.short	0x010a
        /*0602*/ 	.byte	0x14
	.zero		1


	//   ....[80]....
        /*0604*/ 	.word	0x000055c0
        /*0608*/ 	.word	0x00000000
        /*060c*/ 	.word	0x000000b8
        /*0610*/ 	.short	0x010a
        /*0612*/ 	.byte	0xff
	.zero		1


	//   ....[81]....
        /*0614*/ 	.word	0x00005970
        /*0618*/ 	.word	0x000000ff
        /*061c*/ 	.word	0x000000d0
        /*0620*/ 	.short	0x010a
        /*0622*/ 	.byte	0x31
	.zero		1


	//   ....[82]....
        /*0624*/ 	.word	0x00005a40
        /*0628*/ 	.word	0x000000ff
        /*062c*/ 	.word	0x00000000
        /*0630*/ 	.short	0x0101
        /*0632*/ 	.byte	0x04
	.zero		1


	//   ....[83]....
        /*0634*/ 	.word	0x000066c0
        /*0638*/ 	.word	0x000000ff
        /*063c*/ 	.word	0x00000080
        /*0640*/ 	.short	0x010a
        /*0642*/ 	.byte	0x31
	.zero		1


	//   ....[84]....
        /*0644*/ 	.word	0x00006750
        /*0648*/ 	.word	0x00000046
        /*064c*/ 	.word	0x000000e0
        /*0650*/ 	.short	0x010a
        /*0652*/ 	.byte	0xff
	.zero		1


	//   ....[85]....
        /*0654*/ 	.word	0x00006920
        /*0658*/ 	.word	0x000000ff
        /*065c*/ 	.word	0x00000080
        /*0660*/ 	.short	0x010a
        /*0662*/ 	.byte	0x31
	.zero		1


	//   ....[86]....
        /*0664*/ 	.word	0x00006a00
        /*0668*/ 	.word	0x00000046
        /*066c*/ 	.word	0x000000e0
        /*0670*/ 	.short	0x010a
        /*0672*/ 	.byte	0xff
	.zero		1


	//   ....[87]....
        /*0674*/ 	.word	0x00007160
        /*0678*/ 	.word	0x00000000
        /*067c*/ 	.word	0x00000000
        /*0680*/ 	.short	0x0101
        /*0682*/ 	.byte	0xff
	.zero		1


	//   ....[88]....
        /*0684*/ 	.word	0x00007170
        /*0688*/ 	.word	0x00000004
        /*068c*/ 	.word	0x00000080
        /*0690*/ 	.short	0x010a
        /*0692*/ 	.byte	0xff
	.zero		1


	//   ....[89]....
        /*0694*/ 	.word	0x00007230
        /*0698*/ 	.word	0x00000004
        /*069c*/ 	.word	0x00000080
        /*06a0*/ 	.short	0x010a
        /*06a2*/ 	.byte	0xff
	.zero		1


	//   ....[90]....
        /*06a4*/ 	.word	0x00007a10
        /*06a8*/ 	.word	0x00000000
        /*06ac*/ 	.word	0x00000000
        /*06b0*/ 	.short	0x0101
        /*06b2*/ 	.byte	0xff
	.zero		1


	//   ....[91]....
        /*06b4*/ 	.word	0x00007a30
        /*06b8*/ 	.word	0x00000002
        /*06bc*/ 	.word	0x00000080
        /*06c0*/ 	.short	0x010a
        /*06c2*/ 	.byte	0xff
	.zero		1


	//   ....[92]....
        /*06c4*/ 	.word	0x00007ae0
        /*06c8*/ 	.word	0x00000002
        /*06cc*/ 	.word	0x00000080
        /*06d0*/ 	.short	0x010a
        /*06d2*/ 	.byte	0xff
	.zero		1


	//   ....[93]....
        /*06d4*/ 	.word	0x000082b0
        /*06d8*/ 	.word	0x00000000
        /*06dc*/ 	.word	0x00000000
        /*06e0*/ 	.short	0x0101
        /*06e2*/ 	.byte	0xff
	.zero		1


	//   ....[94]....
        /*06e4*/ 	.word	0x000082d0
        /*06e8*/ 	.word	0x00000003
        /*06ec*/ 	.word	0x00000080
        /*06f0*/ 	.short	0x010a
        /*06f2*/ 	.byte	0xff
	.zero		1


	//   ....[95]....
        /*06f4*/ 	.word	0x00008380
        /*06f8*/ 	.word	0x00000003
        /*06fc*/ 	.word	0x00000080
        /*0700*/ 	.short	0x010a
        /*0702*/ 	.byte	0xff
	.zero		1


	//   ....[96]....
        /*0704*/ 	.word	0x00008790
        /*0708*/ 	.word	0x000000ff
        /*070c*/ 	.word	0x00000000
        /*0710*/ 	.short	0x0101
        /*0712*/ 	.byte	0x04
	.zero		1


	//   ....[97]....
        /*0714*/ 	.word	0x00008bc0
        /*0718*/ 	.word	0x00000000
        /*071c*/ 	.word	0x00000000
        /*0720*/ 	.short	0x0101
        /*0722*/ 	.byte	0xff
	.zero		1


	//   ....[98]....
        /*0724*/ 	.word	0x00008e40
        /*0728*/ 	.word	0x000000ff
        /*072c*/ 	.word	0x00000000
        /*0730*/ 	.short	0x0101
        /*0732*/ 	.byte	0x04
	.zero		1


	//   ....[99]....
        /*0734*/ 	.word	0x00008e70
        /*0738*/ 	.word	0x00000000
        /*073c*/ 	.word	0x00000040
        /*0740*/ 	.short	0x010a
        /*0742*/ 	.byte	0xff
	.zero		1


	//   ....[100]....
        /*0744*/ 	.word	0x00008ed0
        /*0748*/ 	.word	0x00000000
        /*074c*/ 	.word	0x00000040
        /*0750*/ 	.short	0x010a
        /*0752*/ 	.byte	0xff
	.zero		1


	//   ....[101]....
        /*0754*/ 	.word	0x00008f30
        /*0758*/ 	.word	0x00000000
        /*075c*/ 	.word	0x000000d0
        /*0760*/ 	.short	0x010a
        /*0762*/ 	.byte	0xff
	.zero		1


	//   ....[102]....
        /*0764*/ 	.word	0x00008f90
        /*0768*/ 	.word	0x00000000
        /*076c*/ 	.word	0x00000000
        /*0770*/ 	.short	0x010a
        /*0772*/ 	.byte	0xff
	.zero		1


	//   ....[103]....
        /*0774*/ 	.word	0x00008ff0
        /*0778*/ 	.word	0x00000000
        /*077c*/ 	.word	0x00000000
        /*0780*/ 	.short	0x010a
        /*0782*/ 	.byte	0xff
	.zero		1


	//   ....[104]....
        /*0784*/ 	.word	0x00009050
        /*0788*/ 	.word	0x00000000
        /*078c*/ 	.word	0x00000000
        /*0790*/ 	.short	0x010a
        /*0792*/ 	.byte	0xff
	.zero		1


	//   ....[105]....
        /*0794*/ 	.word	0x000090b0
        /*0798*/ 	.word	0x00000000
        /*079c*/ 	.word	0x00000000
        /*07a0*/ 	.short	0x010a
        /*07a2*/ 	.byte	0xff
	.zero		1


	//   ....[106]....
        /*07a4*/ 	.word	0x00009110
        /*07a8*/ 	.word	0x00000000
        /*07ac*/ 	.word	0x00000000
        /*07b0*/ 	.short	0x010a
        /*07b2*/ 	.byte	0xff
	.zero		1


	//   ....[107]....
        /*07b4*/ 	.word	0x00009170
        /*07b8*/ 	.word	0x00000000
        /*07bc*/ 	.word	0x00000000
        /*07c0*/ 	.short	0x010a
        /*07c2*/ 	.byte	0xff
	.zero		1


	//   ....[108]....
        /*07c4*/ 	.word	0x000091d0
        /*07c8*/ 	.word	0x00000000
        /*07cc*/ 	.word	0x00000000
        /*07d0*/ 	.short	0x010a
        /*07d2*/ 	.byte	0xff
	.zero		1


	//   ....[109]....
        /*07d4*/ 	.word	0x00009230
        /*07d8*/ 	.word	0x00000004
        /*07dc*/ 	.word	0x000000d8
        /*07e0*/ 	.short	0x010a
        /*07e2*/ 	.byte	0xff
	.zero		1


	//   ....[110]....
        /*07e4*/ 	.word	0x00009290
        /*07e8*/ 	.word	0x00000004
        /*07ec*/ 	.word	0x000000d0
        /*07f0*/ 	.short	0x010a
        /*07f2*/ 	.byte	0xff
	.zero		1


	//   ....[111]....
        /*07f4*/ 	.word	0x000092f0
        /*07f8*/ 	.word	0x00000000
        /*07fc*/ 	.word	0x000000d0
        /*0800*/ 	.short	0x010a
        /*0802*/ 	.byte	0xff
	.zero		1


	//   ....[112]....
        /*0804*/ 	.word	0x00009350
        /*0808*/ 	.word	0x00000004
        /*080c*/ 	.word	0x000000f0
        /*0810*/ 	.short	0x010a
        /*0812*/ 	.byte	0xff
	.zero		1


	//   ....[113]....
        /*0814*/ 	.word	0x000093b0
        /*0818*/ 	.word	0x00000000
        /*081c*/ 	.word	0x00000000
        /*0820*/ 	.short	0x010a
        /*0822*/ 	.byte	0xff
	.zero		1


	//   ....[114]....
        /*0824*/ 	.word	0x00009410
        /*0828*/ 	.word	0x00000000
        /*082c*/ 	.word	0x00000000
        /*0830*/ 	.short	0x010a
        /*0832*/ 	.byte	0xff
	.zero		1


	//   ....[115]....
        /*0834*/ 	.word	0x00009470
        /*0838*/ 	.word	0x00000000
        /*083c*/ 	.word	0x00000000
        /*0840*/ 	.short	0x010a
        /*0842*/ 	.byte	0xff
	.zero		1


	//   ....[116]....
        /*0844*/ 	.word	0x000094d0
        /*0848*/ 	.word	0x00000000
        /*084c*/ 	.word	0x000000d0
        /*0850*/ 	.short	0x010a
        /*0852*/ 	.byte	0xff
	.zero		1


	//   ....[117]....
        /*0854*/ 	.word	0x00009530
        /*0858*/ 	.word	0x00000000
        /*085c*/ 	.word	0x000000c8
        /*0860*/ 	.short	0x010a
        /*0862*/ 	.byte	0xff
	.zero		1


	//   ....[118]....
        /*0864*/ 	.word	0x00009590
        /*0868*/ 	.word	0x00000002
        /*086c*/ 	.word	0x000000a0
        /*0870*/ 	.short	0x010a
        /*0872*/ 	.byte	0xff
	.zero		1


	//   ....[119]....
        /*0874*/ 	.word	0x000095f0
        /*0878*/ 	.word	0x00000002
        /*087c*/ 	.word	0x000000a8
        /*0880*/ 	.short	0x010a
        /*0882*/ 	.byte	0xff
	.zero		1


	//   ....[120]....
        /*0884*/ 	.word	0x00009650
        /*0888*/ 	.word	0x00000002
        /*088c*/ 	.word	0x000000b0
        /*0890*/ 	.short	0x010a
        /*0892*/ 	.byte	0xff
	.zero		1


	//   ....[121]....
        /*0894*/ 	.word	0x000096b0
        /*0898*/ 	.word	0x00000000
        /*089c*/ 	.word	0x000000b8
        /*08a0*/ 	.short	0x010a
        /*08a2*/ 	.byte	0xff
	.zero		1


	//   ....[122]....
        /*08a4*/ 	.word	0x00009710
        /*08a8*/ 	.word	0x00000000
        /*08ac*/ 	.word	0x000000a0
        /*08b0*/ 	.short	0x010a
        /*08b2*/ 	.byte	0xff
	.zero		1


	//   ....[123]....
        /*08b4*/ 	.word	0x00009770
        /*08b8*/ 	.word	0x00000000
        /*08bc*/ 	.word	0x000000a8
        /*08c0*/ 	.short	0x010a
        /*08c2*/ 	.byte	0xff
	.zero		1


	//   ....[124]....
        /*08c4*/ 	.word	0x000097d0
        /*08c8*/ 	.word	0x00000000
        /*08cc*/ 	.word	0x000000b0
        /*08d0*/ 	.short	0x010a
        /*08d2*/ 	.byte	0xff
	.zero		1


	//   ....[125]....
        /*08d4*/ 	.word	0x00009830
        /*08d8*/ 	.word	0x00000000
        /*08dc*/ 	.word	0x000000d0
        /*08e0*/ 	.short	0x010a
        /*08e2*/ 	.byte	0xff
	.zero		1


	//   ....[126]....
        /*08e4*/ 	.word	0x00009890
        /*08e8*/ 	.word	0x00000002
        /*08ec*/ 	.word	0x00000080
        /*08f0*/ 	.short	0x010a
        /*08f2*/ 	.byte	0xff
	.zero		1


	//   ....[127]....
        /*08f4*/ 	.word	0x000098e0
        /*08f8*/ 	.word	0x00000046
        /*08fc*/ 	.word	0x000000e0
        /*0900*/ 	.short	0x010a
        /*0902*/ 	.byte	0xff
	.zero		1


	//   ....[128]....
        /*0904*/ 	.word	0x00009930
        /*0908*/ 	.word	0x00000004
        /*090c*/ 	.word	0x00000080
        /*0910*/ 	.short	0x010a
        /*0912*/ 	.byte	0xff
	.zero		1


	//   ....[129]....
        /*0914*/ 	.word	0x00009980
        /*0918*/ 	.word	0x00000002
        /*091c*/ 	.word	0x00000080
        /*0920*/ 	.short	0x010a
        /*0922*/ 	.byte	0xff
	.zero		1


	//   ....[130]....
        /*0924*/ 	.word	0x000099d0
        /*0928*/ 	.word	0x00000003
        /*092c*/ 	.word	0x00000080
        /*0930*/ 	.short	0x010a
        /*0932*/ 	.byte	0xff
	.zero		1


	//----- nvinfo : EIATTR_NUM_MBARRIERS
	.align		4
.L_47:
        /*0934*/ 	.byte	0x03, 0x38
        /*0936*/ 	.short	0x0020


	//----- nvinfo : EIATTR_EXIT_INSTR_OFFSETS
	.align		4
        /*0938*/ 	.byte	0x04, 0x1c
        /*093a*/ 	.short	(.L_49 - .L_48)


	//   ....[0]....
.L_48:
        /*093c*/ 	.word	0x000030c0


	//   ....[1]....
        /*0940*/ 	.word	0x00003370


	//   ....[2]....
        /*0944*/ 	.word	0x000033d0


	//   ....[3]....
        /*0948*/ 	.word	0x00004240


	//   ....[4]....
        /*094c*/ 	.word	0x000055f0


	//   ....[5]....
        /*0950*/ 	.word	0x00005630


	//   ....[6]....
        /*0954*/ 	.word	0x00008d20


	//   ....[7]....
        /*0958*/ 	.word	0x00008da0


	//   ....[8]....
        /*095c*/ 	.word	0x00008dd0


	//   ....[9]....
        /*0960*/ 	.word	0x00008e50


	//----- nvinfo : EIATTR_MAX_THREADS
	.align		4
.L_49:
        /*0964*/ 	.byte	0x04, 0x05
        /*0966*/ 	.short	(.L_51 - .L_50)
.L_50:
        /*0968*/ 	.word	0x00000100
        /*096c*/ 	.word	0x00000001
        /*0970*/ 	.word	0x00000001


	//----- nvinfo : EIATTR_CRS_STACK_SIZE
	.align		4
.L_51:
        /*0974*/ 	.byte	0x04, 0x1e
        /*0976*/ 	.short	(.L_53 - .L_52)
.L_52:
        /*0978*/ 	.word	0x00000000


	//----- nvinfo : EIATTR_CBANK_PARAM_SIZE
	.align		4
.L_53:
        /*097c*/ 	.byte	0x03, 0x19
        /*097e*/ 	.short	0x0900


	//----- nvinfo : EIATTR_PARAM_CBANK
	.align		4
        /*0980*/ 	.byte	0x04, 0x0a
        /*0982*/ 	.short	(.L_55 - .L_54)
	.align		4
.L_54:
        /*0984*/ 	.word	index@(.nv.constant0._ZN7cutlass13device_kernelINS_4conv6kernel13ConvUniversalINS1_16ConvProblemShapeILNS1_8OperatorE0ELi3EEENS1_10collective14CollectiveConvINS1_47MainloopSm100TmaUmmaWarpSpecializedImplicitGemmILS5_0ELi8ELi3ELi1ELi2EN4cute5tupleIJNSA_1CILi2EEENSC_ILi1EEESE_EEEEENSB_IJNSC_ILi64EEENSC_ILi128EEENSB_IJSH_EEEEEENS_10bfloat16_tESL_NSA_8TiledMMAINSA_8MMA_AtomIJNSA_20SM100_MMA_F16BF16_SSISL_SL_fLi64ELi128ELNSA_4UMMA5MajorE0ELSQ_0ELNSP_7ScaleInE0ELSR_0EEEEEENSA_6LayoutINSB_IJSE_SE_SE_EEENSB_IJNSC_ILi0EEESW_SW_EEEEENSB_IJNSA_10UnderscoreESZ_SZ_EEEEENS7_6detail27Sm100ImplicitGemmTileTraitsINSA_20SM90_TMA_LOAD_IM2COLENSA_14ComposedLayoutINSA_7SwizzleILi3ELi4ELi3EEENSA_18smem_ptr_flag_bitsILi16EEENSU_INSB_IJNSC_ILi8EEESH_EEENSB_IJSH_SE_EEEEEEEvEENS13_INSA_23SM90_TMA_LOAD_MULTICASTES1E_vEEEENS_8epilogue10collective18CollectiveEpilogueINS1J_23Sm100TmaWarpSpecializedILi4ELi2ELi16ELb1ELb0EEEJSK_NSB_IJNSU_ISH_SE_EENSU_INSC_ILi32EEESE_EEEEESL_NSB_IJNSB_IJllllEEESE_SW_EEESL_S1T_NS1J_6fusion15FusionCallbacksIS1N_NS1U_17LinearCombinationISL_fSL_fLNS_15FloatRoundStyleE2EEESK_S1R_JEEENSA_5SM1004TMEM4LOAD26SM100_TMEM_LOAD_16dp256b4xES14_NS15_INS16_ILi2ELi4ELi3EEES19_NSU_INSB_IJS1A_S1P_EEENSB_IJS1P_SE_EEEEEEENSA_17SM75_U32x4_LDSM_NENSA_21SM90_TMA_STORE_IM2COLES28_NSA_17SM90_U32x4_STSM_NENSA_39AutoVectorizingCopyWithAssumedAlignmentILi128EEEEEEvvEEEEvNT_6ParamsE)
        /*0988*/ 	.short	0x0380
        /*098a*/ 	.short	0x0900


	//----- nvinfo : EIATTR_SW_WAR
	.align		4
.L_55:
        /*098c*/ 	.byte	0x04, 0x36
        /*098e*/ 	.short	(.L_57 - .L_56)
.L_56:
        /*0990*/ 	.word	0x00000008
.L_57:


//--------------------- .nv.callgraph             --------------------------
	.section	.nv.callgraph,"",@"SHT_CUDA_CALLGRAPH"
	.align	4
	.sectionentsize	8
	.align		4
        /*0000*/ 	.word	0x00000000
	.align		4
        /*0004*/ 	.word	0xffffffff
	.align		4
        /*0008*/ 	.word	index@(_ZN7cutlass13device_kernelINS_4conv6kernel13ConvUniversalINS1_16ConvProblemShapeILNS1_8OperatorE0ELi3EEENS1_10collective14CollectiveConvINS1_47MainloopSm100TmaUmmaWarpSpecializedImplicitGemmILS5_0ELi8ELi3ELi1ELi2EN4cute5tupleIJNSA_1CILi2EEENSC_ILi1EEESE_EEEEENSB_IJNSC_ILi64EEENSC_ILi128EEENSB_IJSH_EEEEEENS_10bfloat16_tESL_NSA_8TiledMMAINSA_8MMA_AtomIJNSA_20SM100_MMA_F16BF16_SSISL_SL_fLi64ELi128ELNSA_4UMMA5MajorE0ELSQ_0ELNSP_7ScaleInE0ELSR_0EEEEEENSA_6LayoutINSB_IJSE_SE_SE_EEENSB_IJNSC_ILi0EEESW_SW_EEEEENSB_IJNSA_10UnderscoreESZ_SZ_EEEEENS7_6detail27Sm100ImplicitGemmTileTraitsINSA_20SM90_TMA_LOAD_IM2COLENSA_14ComposedLayoutINSA_7SwizzleILi3ELi4ELi3EEENSA_18smem_ptr_flag_bitsILi16EEENSU_INSB_IJNSC_ILi8EEESH_EEENSB_IJSH_SE_EEEEEEEvEENS13_INSA_23SM90_TMA_LOAD_MULTICASTES1E_vEEEENS_8epilogue10collective18CollectiveEpilogueINS1J_23Sm100TmaWarpSpecializedILi4ELi2ELi16ELb1ELb0EEEJSK_NSB_IJNSU_ISH_SE_EENSU_INSC_ILi32EEESE_EEEEESL_NSB_IJNSB_IJllllEEESE_SW_EEESL_S1T_NS1J_6fusion15FusionCallbacksIS1N_NS1U_17LinearCombinationISL_fSL_fLNS_15FloatRoundStyleE2EEESK_S1R_JEEENSA_5SM1004TMEM4LOAD26SM100_TMEM_LOAD_16dp256b4xES14_NS15_INS16_ILi2ELi4ELi3EEES19_NSU_INSB_IJS1A_S1P_EEENSB_IJS1P_SE_EEEEEEENSA_17SM75_U32x4_LDSM_NENSA_21SM90_TMA_STORE_IM2COLES28_NSA_17SM90_U32x4_STSM_NENSA_39AutoVectorizingCopyWithAssumedAlignmentILi128EEEEEEvvEEEEvNT_6ParamsE)
	.align		4
        /*000c*/ 	.word	index@(__assertfail)
	.align		4
        /*0010*/ 	.word	0x00000000
	.align		4
        /*0014*/ 	.word	0xfffffffe
	.align		4
        /*0018*/ 	.word	0x00000000
	.align		4
        /*001c*/ 	.word	0xfffffffd
	.align		4
        /*0020*/ 	.word	0x00000000
	.align		4
        /*0024*/ 	.word	0xfffffffc


//--------------------- .nv.constant4             --------------------------
	.section	.nv.constant4,"a",@progbits
	.align	8
	.align		8
.nv.constant4:
        /*0000*/ 	.dword	__assertfail
	.align		8
        /*0008*/ 	.dword	__unnamed_1
	.align		8
        /*0010*/ 	.dword	__unnamed_2
	.align		8
        /*0018*/ 	.dword	_ZN39_INTERNAL_03cf1a8f_4_k_cu_809b43c7_41124cuda3std3__45__cpo5beginE
	.align		8
        /*0020*/ 	.dword	_ZN39_INTERNAL_03cf1a8f_4_k_cu_809b43c7_41124cuda3std3__45__cpo3endE
	.align		8
        /*0028*/ 	.dword	_ZN39_INTERNAL_03cf1a8f_4_k_cu_809b43c7_41124cuda3std3__45__cpo6cbeginE
	.align		8
        /*0030*/ 	.dword	_ZN39_INTERNAL_03cf1a8f_4_k_cu_809b43c7_41124cuda3std3__45__cpo4cendE
	.align		8
        /*0038*/ 	.dword	_ZN39_INTERNAL_03cf1a8f_4_k_cu_809b43c7_41124cuda3std3__441_GLOBAL__N__03cf1a8f_4_k_cu_809b43c7_41126ignoreE
	.align		8
        /*0040*/ 	.dword	_ZN39_INTERNAL_03cf1a8f_4_k_cu_809b43c7_41124cuda3std3__419piecewise_constructE
	.align		8
        /*0048*/ 	.dword	_ZN39_INTERNAL_03cf1a8f_4_k_cu_809b43c7_41124cuda3std3__48in_placeE
	.align		8
        /*0050*/ 	.dword	_ZN39_INTERNAL_03cf1a8f_4_k_cu_809b43c7_41124cuda3std6ranges3__45__cpo4swapE
	.align		8
        /*0058*/ 	.dword	_ZN39_INTERNAL_03cf1a8f_4_k_cu_809b43c7_41124cuda3std6ranges3__45__cpo9iter_moveE
	.align		8
        /*0060*/ 	.dword	_ZN39_INTERNAL_03cf1a8f_4_k_cu_809b43c7_41124cute7productE
	.align		8
        /*0068*/ 	.dword	_ZN39_INTERNAL_03cf1a8f_4_k_cu_809b43c7_41124cute1_E
	.align		8
        /*0070*/ 	.dword	$str$27
	.align		8
        /*0078*/ 	.dword	$str$28
	.align		8
        /*0080*/ 	.dword	$str$29
	.align		8
        /*0088*/ 	.dword	$str$30


//--------------------- .text._ZN7cutlass13device_kernelINS_4conv6kernel13ConvUniversalINS1_16ConvProblemShapeILNS1_8OperatorE0ELi3EEENS1_10collective14CollectiveConvINS1_47MainloopSm100TmaUmmaWarpSpecializedImplicitGemmILS5_0ELi8ELi3ELi1ELi2EN4cute5tupleIJNSA_1CILi2EEENSC_ILi1EEESE_EEEEENSB_IJNSC_ILi64EEENSC_ILi128EEENSB_IJSH_EEEEEENS_10bfloat16_tESL_NSA_8TiledMMAINSA_8MMA_AtomIJNSA_20SM100_MMA_F16BF16_SSISL_SL_fLi64ELi128ELNSA_4UMMA5MajorE0ELSQ_0ELNSP_7ScaleInE0ELSR_0EEEEEENSA_6LayoutINSB_IJSE_SE_SE_EEENSB_IJNSC_ILi0EEESW_SW_EEEEENSB_IJNSA_10UnderscoreESZ_SZ_EEEEENS7_6detail27Sm100ImplicitGemmTileTraitsINSA_20SM90_TMA_LOAD_IM2COLENSA_14ComposedLayoutINSA_7SwizzleILi3ELi4ELi3EEENSA_18smem_ptr_flag_bitsILi16EEENSU_INSB_IJNSC_ILi8EEESH_EEENSB_IJSH_SE_EEEEEEEvEENS13_INSA_23SM90_TMA_LOAD_MULTICASTES1E_vEEEENS_8epilogue10collective18CollectiveEpilogueINS1J_23Sm100TmaWarpSpecializedILi4ELi2ELi16ELb1ELb0EEEJSK_NSB_IJNSU_ISH_SE_EENSU_INSC_ILi32EEESE_EEEEESL_NSB_IJNSB_IJllllEEESE_SW_EEESL_S1T_NS1J_6fusion15FusionCallbacksIS1N_NS1U_17LinearCombinationISL_fSL_fLNS_15FloatRoundStyleE2EEESK_S1R_JEEENSA_5SM1004TMEM4LOAD26SM100_TMEM_LOAD_16dp256b4xES14_NS15_INS16_ILi2ELi4ELi3EEES19_NSU_INSB_IJS1A_S1P_EEENSB_IJS1P_SE_EEEEEEENSA_17SM75_U32x4_LDSM_NENSA_21SM90_TMA_STORE_IM2COLES28_NSA_17SM90_U32x4_STSM_NENSA_39AutoVectorizingCopyWithAssumedAlignmentILi128EEEEEEvvEEEEvNT_6ParamsE --------------------------
	.section	.text._ZN7cutlass13device_kernelINS_4conv6kernel13ConvUniversalINS1_16ConvProblemShapeILNS1_8OperatorE0ELi3EEENS1_10collective14CollectiveConvINS1_47MainloopSm100TmaUmmaWarpSpecializedImplicitGemmILS5_0ELi8ELi3ELi1ELi2EN4cute5tupleIJNSA_1CILi2EEENSC_ILi1EEESE_EEEEENSB_IJNSC_ILi64EEENSC_ILi128EEENSB_IJSH_EEEEEENS_10bfloat16_tESL_NSA_8TiledMMAINSA_8MMA_AtomIJNSA_20SM100_MMA_F16BF16_SSISL_SL_fLi64ELi128ELNSA_4UMMA5MajorE0ELSQ_0ELNSP_7ScaleInE0ELSR_0EEEEEENSA_6LayoutINSB_IJSE_SE_SE_EEENSB_IJNSC_ILi0EEESW_SW_EEEEENSB_IJNSA_10UnderscoreESZ_SZ_EEEEENS7_6detail27Sm100ImplicitGemmTileTraitsINSA_20SM90_TMA_LOAD_IM2COLENSA_14ComposedLayoutINSA_7SwizzleILi3ELi4ELi3EEENSA_18smem_ptr_flag_bitsILi16EEENSU_INSB_IJNSC_ILi8EEESH_EEENSB_IJSH_SE_EEEEEEEvEENS13_INSA_23SM90_TMA_LOAD_MULTICASTES1E_vEEEENS_8epilogue10collective18CollectiveEpilogueINS1J_23Sm100TmaWarpSpecializedILi4ELi2ELi16ELb1ELb0EEEJSK_NSB_IJNSU_ISH_SE_EENSU_INSC_ILi32EEESE_EEEEESL_NSB_IJNSB_IJllllEEESE_SW_EEESL_S1T_NS1J_6fusion15FusionCallbacksIS1N_NS1U_17LinearCombinationISL_fSL_fLNS_15FloatRoundStyleE2EEESK_S1R_JEEENSA_5SM1004TMEM4LOAD26SM100_TMEM_LOAD_16dp256b4xES14_NS15_INS16_ILi2ELi4ELi3EEES19_NSU_INSB_IJS1A_S1P_EEENSB_IJS1P_SE_EEEEEEENSA_17SM75_U32x4_LDSM_NENSA_21SM90_TMA_STORE_IM2COLES28_NSA_17SM90_U32x4_STSM_NENSA_39AutoVectorizingCopyWithAssumedAlignmentILi128EEEEEEvvEEEEvNT_6ParamsE,"ax",@progbits
	.align	128
.text._ZN7cutlass13device_kernelINS_4conv6kernel13ConvUniversalINS1_16ConvProblemShapeILNS1_8OperatorE0ELi3EEENS1_10collective14CollectiveConvINS1_47MainloopSm100TmaUmmaWarpSpecializedImplicitGemmILS5_0ELi8ELi3ELi1ELi2EN4cute5tupleIJNSA_1CILi2EEENSC_ILi1EEESE_EEEEENSB_IJNSC_ILi64EEENSC_ILi128EEENSB_IJSH_EEEEEENS_10bfloat16_tESL_NSA_8TiledMMAINSA_8MMA_AtomIJNSA_20SM100_MMA_F16BF16_SSISL_SL_fLi64ELi128ELNSA_4UMMA5MajorE0ELSQ_0ELNSP_7ScaleInE0ELSR_0EEEEEENSA_6LayoutINSB_IJSE_SE_SE_EEENSB_IJNSC_ILi0EEESW_SW_EEEEENSB_IJNSA_10UnderscoreESZ_SZ_EEEEENS7_6detail27Sm100ImplicitGemmTileTraitsINSA_20SM90_TMA_LOAD_IM2COLENSA_14ComposedLayoutINSA_7SwizzleILi3ELi4ELi3EEENSA_18smem_ptr_flag_bitsILi16EEENSU_INSB_IJNSC_ILi8EEESH_EEENSB_IJSH_SE_EEEEEEEvEENS13_INSA_23SM90_TMA_LOAD_MULTICASTES1E_vEEEENS_8epilogue10collective18CollectiveEpilogueINS1J_23Sm100TmaWarpSpecializedILi4ELi2ELi16ELb1ELb0EEEJSK_NSB_IJNSU_ISH_SE_EENSU_INSC_ILi32EEESE_EEEEESL_NSB_IJNSB_IJllllEEESE_SW_EEESL_S1T_NS1J_6fusion15FusionCallbacksIS1N_NS1U_17LinearCombinationISL_fSL_fLNS_15FloatRoundStyleE2EEESK_S1R_JEEENSA_5SM1004TMEM4LOAD26SM100_TMEM_LOAD_16dp256b4xES14_NS15_INS16_ILi2ELi4ELi3EEES19_NSU_INSB_IJS1A_S1P_EEENSB_IJS1P_SE_EEEEEEENSA_17SM75_U32x4_LDSM_NENSA_21SM90_TMA_STORE_IM2COLES28_NSA_17SM90_U32x4_STSM_NENSA_39AutoVectorizingCopyWithAssumedAlignmentILi128EEEEEEvvEEEEvNT_6ParamsE:
        .type           _ZN7cutlass13device_kernelINS_4conv6kernel13ConvUniversalINS1_16ConvProblemShapeILNS1_8OperatorE0ELi3EEENS1_10collective14CollectiveConvINS1_47MainloopSm100TmaUmmaWarpSpecializedImplicitGemmILS5_0ELi8ELi3ELi1ELi2EN4cute5tupleIJNSA_1CILi2EEENSC_ILi1EEESE_EEEEENSB_IJNSC_ILi64EEENSC_ILi128EEENSB_IJSH_EEEEEENS_10bfloat16_tESL_NSA_8TiledMMAINSA_8MMA_AtomIJNSA_20SM100_MMA_F16BF16_SSISL_SL_fLi64ELi128ELNSA_4UMMA5MajorE0ELSQ_0ELNSP_7ScaleInE0ELSR_0EEEEEENSA_6LayoutINSB_IJSE_SE_SE_EEENSB_IJNSC_ILi0EEESW_SW_EEEEENSB_IJNSA_10UnderscoreESZ_SZ_EEEEENS7_6detail27Sm100ImplicitGemmTileTraitsINSA_20SM90_TMA_LOAD_IM2COLENSA_14ComposedLayoutINSA_7SwizzleILi3ELi4ELi3EEENSA_18smem_ptr_flag_bitsILi16EEENSU_INSB_IJNSC_ILi8EEESH_EEENSB_IJSH_SE_EEEEEEEvEENS13_INSA_23SM90_TMA_LOAD_MULTICASTES1E_vEEEENS_8epilogue10collective18CollectiveEpilogueINS1J_23Sm100TmaWarpSpecializedILi4ELi2ELi16ELb1ELb0EEEJSK_NSB_IJNSU_ISH_SE_EENSU_INSC_ILi32EEESE_EEEEESL_NSB_IJNSB_IJllllEEESE_SW_EEESL_S1T_NS1J_6fusion15FusionCallbacksIS1N_NS1U_17LinearCombinationISL_fSL_fLNS_15FloatRoundStyleE2EEESK_S1R_JEEENSA_5SM1004TMEM4LOAD26SM100_TMEM_LOAD_16dp256b4xES14_NS15_INS16_ILi2ELi4ELi3EEES19_NSU_INSB_IJS1A_S1P_EEENSB_IJS1P_SE_EEEEEEENSA_17SM75_U32x4_LDSM_NENSA_21SM90_TMA_STORE_IM2COLES28_NSA_17SM90_U32x4_STSM_NENSA_39AutoVectorizingCopyWithAssumedAlignmentILi128EEEEEEvvEEEEvNT_6ParamsE,@function
        .size           _ZN7cutlass13device_kernelINS_4conv6kernel13ConvUniversalINS1_16ConvProblemShapeILNS1_8OperatorE0ELi3EEENS1_10collective14CollectiveConvINS1_47MainloopSm100TmaUmmaWarpSpecializedImplicitGemmILS5_0ELi8ELi3ELi1ELi2EN4cute5tupleIJNSA_1CILi2EEENSC_ILi1EEESE_EEEEENSB_IJNSC_ILi64EEENSC_ILi128EEENSB_IJSH_EEEEEENS_10bfloat16_tESL_NSA_8TiledMMAINSA_8MMA_AtomIJNSA_20SM100_MMA_F16BF16_SSISL_SL_fLi64ELi128ELNSA_4UMMA5MajorE0ELSQ_0ELNSP_7ScaleInE0ELSR_0EEEEEENSA_6LayoutINSB_IJSE_SE_SE_EEENSB_IJNSC_ILi0EEESW_SW_EEEEENSB_IJNSA_10UnderscoreESZ_SZ_EEEEENS7_6detail27Sm100ImplicitGemmTileTraitsINSA_20SM90_TMA_LOAD_IM2COLENSA_14ComposedLayoutINSA_7SwizzleILi3ELi4ELi3EEENSA_18smem_ptr_flag_bitsILi16EEENSU_INSB_IJNSC_ILi8EEESH_EEENSB_IJSH_SE_EEEEEEEvEENS13_INSA_23SM90_TMA_LOAD_MULTICASTES1E_vEEEENS_8epilogue10collective18CollectiveEpilogueINS1J_23Sm100TmaWarpSpecializedILi4ELi2ELi16ELb1ELb0EEEJSK_NSB_IJNSU_ISH_SE_EENSU_INSC_ILi32EEESE_EEEEESL_NSB_IJNSB_IJllllEEESE_SW_EEESL_S1T_NS1J_6fusion15FusionCallbacksIS1N_NS1U_17LinearCombinationISL_fSL_fLNS_15FloatRoundStyleE2EEESK_S1R_JEEENSA_5SM1004TMEM4LOAD26SM100_TMEM_LOAD_16dp256b4xES14_NS15_INS16_ILi2ELi4ELi3EEES19_NSU_INSB_IJS1A_S1P_EEENSB_IJS1P_SE_EEEEEEENSA_17SM75_U32x4_LDSM_NENSA_21SM90_TMA_STORE_IM2COLES28_NSA_17SM90_U32x4_STSM_NENSA_39AutoVectorizingCopyWithAssumedAlignmentILi128EEEEEEvvEEEEvNT_6ParamsE,(.L_x_186 - _ZN7cutlass13device_kernelINS_4conv6kernel13ConvUniversalINS1_16ConvProblemShapeILNS1_8OperatorE0ELi3EEENS1_10collective14CollectiveConvINS1_47MainloopSm100TmaUmmaWarpSpecializedImplicitGemmILS5_0ELi8ELi3ELi1ELi2EN4cute5tupleIJNSA_1CILi2EEENSC_ILi1EEESE_EEEEENSB_IJNSC_ILi64EEENSC_ILi128EEENSB_IJSH_EEEEEENS_10bfloat16_tESL_NSA_8TiledMMAINSA_8MMA_AtomIJNSA_20SM100_MMA_F16BF16_SSISL_SL_fLi64ELi128ELNSA_4UMMA5MajorE0ELSQ_0ELNSP_7ScaleInE0ELSR_0EEEEEENSA_6LayoutINSB_IJSE_SE_SE_EEENSB_IJNSC_ILi0EEESW_SW_EEEEENSB_IJNSA_10UnderscoreESZ_SZ_EEEEENS7_6detail27Sm100ImplicitGemmTileTraitsINSA_20SM90_TMA_LOAD_IM2COLENSA_14ComposedLayoutINSA_7SwizzleILi3ELi4ELi3EEENSA_18smem_ptr_flag_bitsILi16EEENSU_INSB_IJNSC_ILi8EEESH_EEENSB_IJSH_SE_EEEEEEEvEENS13_INSA_23SM90_TMA_LOAD_MULTICASTES1E_vEEEENS_8epilogue10collective18CollectiveEpilogueINS1J_23Sm100TmaWarpSpecializedILi4ELi2ELi16ELb1ELb0EEEJSK_NSB_IJNSU_ISH_SE_EENSU_INSC_ILi32EEESE_EEEEESL_NSB_IJNSB_IJllllEEESE_SW_EEESL_S1T_NS1J_6fusion15FusionCallbacksIS1N_NS1U_17LinearCombinationISL_fSL_fLNS_15FloatRoundStyleE2EEESK_S1R_JEEENSA_5SM1004TMEM4LOAD26SM100_TMEM_LOAD_16dp256b4xES14_NS15_INS16_ILi2ELi4ELi3EEES19_NSU_INSB_IJS1A_S1P_EEENSB_IJS1P_SE_EEEEEEENSA_17SM75_U32x4_LDSM_NENSA_21SM90_TMA_STORE_IM2COLES28_NSA_17SM90_U32x4_STSM_NENSA_39AutoVectorizingCopyWithAssumedAlignmentILi128EEEEEEvvEEEEvNT_6ParamsE)
        .other          _ZN7cutlass13device_kernelINS_4conv6kernel13ConvUniversalINS1_16ConvProblemShapeILNS1_8OperatorE0ELi3EEENS1_10collective14CollectiveConvINS1_47MainloopSm100TmaUmmaWarpSpecializedImplicitGemmILS5_0ELi8ELi3ELi1ELi2EN4cute5tupleIJNSA_1CILi2EEENSC_ILi1EEESE_EEEEENSB_IJNSC_ILi64EEENSC_ILi128EEENSB_IJSH_EEEEEENS_10bfloat16_tESL_NSA_8TiledMMAINSA_8MMA_AtomIJNSA_20SM100_MMA_F16BF16_SSISL_SL_fLi64ELi128ELNSA_4UMMA5MajorE0ELSQ_0ELNSP_7ScaleInE0ELSR_0EEEEEENSA_6LayoutINSB_IJSE_SE_SE_EEENSB_IJNSC_ILi0EEESW_SW_EEEEENSB_IJNSA_10UnderscoreESZ_SZ_EEEEENS7_6detail27Sm100ImplicitGemmTileTraitsINSA_20SM90_TMA_LOAD_IM2COLENSA_14ComposedLayoutINSA_7SwizzleILi3ELi4ELi3EEENSA_18smem_ptr_flag_bitsILi16EEENSU_INSB_IJNSC_ILi8EEESH_EEENSB_IJSH_SE_EEEEEEEvEENS13_INSA_23SM90_TMA_LOAD_MULTICASTES1E_vEEEENS_8epilogue10collective18CollectiveEpilogueINS1J_23Sm100TmaWarpSpecializedILi4ELi2ELi16ELb1ELb0EEEJSK_NSB_IJNSU_ISH_SE_EENSU_INSC_ILi32EEESE_EEEEESL_NSB_IJNSB_IJllllEEESE_SW_EEESL_S1T_NS1J_6fusion15FusionCallbacksIS1N_NS1U_17LinearCombinationISL_fSL_fLNS_15FloatRoundStyleE2EEESK_S1R_JEEENSA_5SM1004TMEM4LOAD26SM100_TMEM_LOAD_16dp256b4xES14_NS15_INS16_ILi2ELi4ELi3EEES19_NSU_INSB_IJS1A_S1P_EEENSB_IJS1P_SE_EEEEEEENSA_17SM75_U32x4_LDSM_NENSA_21SM90_TMA_STORE_IM2COLES28_NSA_17SM90_U32x4_STSM_NENSA_39AutoVectorizingCopyWithAssumedAlignmentILi128EEEEEEvvEEEEvNT_6ParamsE,@"STO_CUDA_ENTRY STV_DEFAULT"
_ZN7cutlass13device_kernelINS_4conv6kernel13ConvUniversalINS1_16ConvProblemShapeILNS1_8OperatorE0ELi3EEENS1_10collective14CollectiveConvINS1_47MainloopSm100TmaUmmaWarpSpecializedImplicitGemmILS5_0ELi8ELi3ELi1ELi2EN4cute5tupleIJNSA_1CILi2EEENSC_ILi1EEESE_EEEEENSB_IJNSC_ILi64EEENSC_ILi128EEENSB_IJSH_EEEEEENS_10bfloat16_tESL_NSA_8TiledMMAINSA_8MMA_AtomIJNSA_20SM100_MMA_F16BF16_SSISL_SL_fLi64ELi128ELNSA_4UMMA5MajorE0ELSQ_0ELNSP_7ScaleInE0ELSR_0EEEEEENSA_6LayoutINSB_IJSE_SE_SE_EEENSB_IJNSC_ILi0EEESW_SW_EEEEENSB_IJNSA_10UnderscoreESZ_SZ_EEEEENS7_6detail27Sm100ImplicitGemmTileTraitsINSA_20SM90_TMA_LOAD_IM2COLENSA_14ComposedLayoutINSA_7SwizzleILi3ELi4ELi3EEENSA_18smem_ptr_flag_bitsILi16EEENSU_INSB_IJNSC_ILi8EEESH_EEENSB_IJSH_SE_EEEEEEEvEENS13_INSA_23SM90_TMA_LOAD_MULTICASTES1E_vEEEENS_8epilogue10collective18CollectiveEpilogueINS1J_23Sm100TmaWarpSpecializedILi4ELi2ELi16ELb1ELb0EEEJSK_NSB_IJNSU_ISH_SE_EENSU_INSC_ILi32EEESE_EEEEESL_NSB_IJNSB_IJllllEEESE_SW_EEESL_S1T_NS1J_6fusion15FusionCallbacksIS1N_NS1U_17LinearCombinationISL_fSL_fLNS_15FloatRoundStyleE2EEESK_S1R_JEEENSA_5SM1004TMEM4LOAD26SM100_TMEM_LOAD_16dp256b4xES14_NS15_INS16_ILi2ELi4ELi3EEES19_NSU_INSB_IJS1A_S1P_EEENSB_IJS1P_SE_EEEEEEENSA_17SM75_U32x4_LDSM_NENSA_21SM90_TMA_STORE_IM2COLES28_NSA_17SM90_U32x4_STSM_NENSA_39AutoVectorizingCopyWithAssumedAlignmentILi128EEEEEEvvEEEEvNT_6ParamsE:
[----:B------:R-:W1:Y:S01]  /*0000*/  LDC R1, c[0x0][0x37c] ;  /* 0x0000df00ff017b82 */ /* 0x000e620000000800 */
[----:B------:R-:W2:Y:S01]  /*0010*/  S2R R48, SR_TID.X ;  /* 0x0000000000307919 */ /* 0x000ea20000002100 */
[----:B------:R-:W3:Y:S01]  /*0020*/  LDCU.64 UR8, c[0x0][0x990] ;  /* 0x00013200ff0877ac */ /* 0x000ee20008000a00 */
[----:B-1----:R-:W-:Y:S01]  /*0030*/  VIADD R1, R1, 0xfffffff8 ;  /* 0xfffffff801017836 */ /* 0x002fe20000000000 */
[----:B------:R-:W-:Y:S02]  /*0040*/  PRMT R49, RZ, 0x7610, R49 ;  /* 0x00007610ff317816 */ /* 0x000fe40000000031 */
[----:B------:R-:W-:Y:S01]  /*0050*/  ELECT P3, URZ, PT ;  /* 0x0000000000ff782f */ /* 0x000fe20003860000 */
[----:B---3--:R-:W-:-:S04]  /*0060*/  UISETP.NE.U32.AND UP0, UPT, UR8, URZ, UPT ;  /* 0x000000ff0800728c */ /* 0x008fc8000bf05070 */
[----:B------:R-:W-:Y:S01]  /*0070*/  UISETP.NE.AND.EX UP0, UPT, UR9, URZ, UPT, UP0 ;  /* 0x000000ff0900728c */ /* 0x000fe2000bf05300 */
[----:B--2---:R-:W-:-:S05]  /*0080*/  SHF.R.U32.HI R50, RZ, 0x5, R48 ;  /* 0x00000005ff327819 */ /* 0x004fca0000011630 */
[----:B------:R-:W1:Y:S02]  /*0090*/  SHFL.IDX PT, R0, R50, RZ, 0x1f ;  /* 0x00001fff32007589 */ /* 0x000e6400000e0000 */
[----:B-1----:R-:W-:Y:S01]  /*00a0*/  R2UR UR18, R0 ;  /* 0x00000000001272ca */ /* 0x002fe200000e0000 */
[----:B------:R-:W-:-:S14]  /*00b0*/  BRA.U UP0, `(.L_x_0) ;  /* 0x0000000100307547 */ /* 0x000fdc000b800000 */
[----:B------:R-:W1:Y:S02]  /*00c0*/  LDCU.64 UR4, c[0x0][0x988] ;  /* 0x00013100ff0477ac */ /* 0x000e640008000a00 */
[----:B-1----:R-:W-:-:S04]  /*00d0*/  UISETP.NE.U32.AND UP0, UPT, UR4, URZ, UPT ;  /* 0x000000ff0400728c */ /* 0x002fc8000bf05070 */
[----:B------:R-:W-:-:S09]  /*00e0*/  UISETP.NE.AND.EX UP0, UPT, UR5, URZ, UPT, UP0 ;  /* 0x000000ff0500728c */ /* 0x000fd2000bf05300 */
[----:B------:R-:W-:Y:S05]  /*00f0*/  BRA.U !UP0, `(.L_x_1) ;  /* 0x0000000108147547 */ /* 0x000fea000b800000 */
[----:B------:R-:W1:Y:S01]  /*0100*/  LDC.64 R2, c[0x0][0x988] ;  /* 0x00026200ff027b82 */ /* 0x000e620000000a00 */
[----:B------:R-:W1:Y:S02]  /*0110*/  LDCU.64 UR4, c[0x0][0x358] ;  /* 0x00006b00ff0477ac */ /* 0x000e640008000a00 */
[----:B-1----:R1:W5:Y:S01]  /*0120*/  LDG.E R27, desc[UR4][R2.64] ;  /* 0x00000004021b7981 */ /* 0x002362000c1e1900 */
[----:B------:R-:W-:Y:S01]  /*0130*/  HFMA2 R49, -RZ, RZ, 0, 5.9604644775390625e-08 ;  /* 0x00000001ff317431 */ /* 0x000fe200000001ff */
[----:B------:R-:W-:Y:S05]  /*0140*/  BRA `(.L_x_0) ;  /* 0x00000000000c7947 */ /* 0x000fea0003800000 */
.L_x_1:
[----:B------:R-:W1:Y:S01]  /*0150*/  LDCU UR4, c[0x0][0x980] ;  /* 0x00013000ff0477ac */ /* 0x000e620008000800 */
[----:B------:R-:W-:Y:S01]  /*0160*/  HFMA2 R49, -RZ, RZ, 0, 5.9604644775390625e-08 ;  /* 0x00000001ff317431 */ /* 0x000fe200000001ff */
[----:B-1----:R-:W-:-:S07]  /*0170*/  MOV R27, UR4 ;  /* 0x00000004001b7c02 */ /* 0x002fce0008000f00 */
.L_x_0:
[----:B------:R-:W2:Y:S02]  /*0180*/  LDCU.64 UR4, c[0x0][0x9b0] ;  /* 0x00013600ff0477ac */ /* 0x000ea40008000a00 */
[----:B--2---:R-:W-:-:S04]  /*0190*/  UISETP.NE.U32.AND UP0, UPT, UR4, URZ, UPT ;  /* 0x000000ff0400728c */ /* 0x004fc8000bf05070 */
[----:B------:R-:W-:-:S09]  /*01a0*/  UISETP.NE.AND.EX UP0, UPT, UR5, URZ, UPT, UP0 ;  /* 0x000000ff0500728c */ /* 0x000fd2000bf05300 */
[----:B------:R-:W-:Y:S05]  /*01b0*/  BRA.U UP0, `(.L_x_2) ;  /* 0x0000000100287547 */ /* 0x000fea000b800000 */
[----:B------:R-:W2:Y:S02]  /*01c0*/  LDCU.64 UR4, c[0x0][0x9a8] ;  /* 0x00013500ff0477ac */ /* 0x000ea40008000a00 */
[----:B--2---:R-:W-:-:S04]  /*01d0*/  UISETP.NE.U32.AND UP0, UPT, UR4, URZ, UPT ;  /* 0x000000ff0400728c */ /* 0x004fc8000bf05070 */
[----:B------:R-:W-:-:S09]  /*01e0*/  UISETP.NE.AND.EX UP0, UPT, UR5, URZ, UPT, UP0 ;  /* 0x000000ff0500728c */ /* 0x000fd2000bf05300 */
[----:B------:R-:W-:Y:S05]  /*01f0*/  BRA.U !UP0, `(.L_x_3) ;  /* 0x0000000108107547 */ /* 0x000fea000b800000 */
[----:B------:R-:W2:Y:S01]  /*0200*/  LDC.64 R24, c[0x0][0x9a8] ;  /* 0x00026a00ff187b82 */ /* 0x000ea20000000a00 */
[----:B------:R-:W2:Y:S02]  /*0210*/  LDCU.64 UR4, c[0x0][0x358] ;  /* 0x00006b00ff0477ac */ /* 0x000ea40008000a00 */
[----:B--2---:R2:W5:Y:S01]  /*0220*/  LDG.E R24, desc[UR4][R24.64] ;  /* 0x0000000418187981 */ /* 0x004562000c1e1900 */
[----:B------:R-:W-:Y:S05]  /*0230*/  BRA `(.L_x_2) ;  /* 0x0000000000087947 */ /* 0x000fea0003800000 */
.L_x_3:
[----:B------:R-:W2:Y:S02]  /*0240*/  LDCU UR4, c[0x0][0x9a0] ;  /* 0x00013400ff0477ac */ /* 0x000ea40008000800 */
[----:B--2---:R-:W-:Y:S02]  /*0250*/  MOV R24, UR4 ;  /* 0x0000000400187c02 */ /* 0x004fe40008000f00 */
.L_x_2:
[----:B------:R-:W-:Y:S01]  /*0260*/  IMAD.U32 R0, RZ, RZ, UR18 ;  /* 0x00000012ff007e24 */ /* 0x000fe2000f8e00ff */
[----:B------:R-:W-:Y:S04]  /*0270*/  BSSY.RECONVERGENT B0, `(.L_x_4) ;  /* 0x000000c000007945 */ /* 0x000fe80003800200 */
[C---:B------:R-:W-:Y:S02]  /*0280*/  ISETP.NE.OR P1, PT, R0.reuse, 0x1, !P3 ;  /* 0x000000010000780c */ /* 0x040fe40005f25670 */
[----:B------:R-:W-:-:S11]  /*0290*/  ISETP.NE.OR P0, PT, R0, 0x3, !P3 ;  /* 0x000000030000780c */ /* 0x000fd60005f05670 */
[----:B------:R-:W-:Y:S05]  /*02a0*/  @P1 BRA `(.L_x_5) ;  /* 0x0000000000201947 */ /* 0x000fea0003800000 */
[----:B------:R-:W3:Y:S02]  /*02b0*/  LDCU.64 UR4, c[0x0][0x348] ;  /* 0x00006900ff0477ac */ /* 0x000ee40008000a00 */
[----:B---3--:R-:W-:Y:S02]  /*02c0*/  UIADD3 UR6, UP1, UPT, UR4, 0x80, URZ ;  /* 0x0000008004067890 */ /* 0x008fe4000ff3e0ff */
[----:B------:R-:W-:Y:S02]  /*02d0*/  UIADD3 UR4, UP0, UPT, UR4, 0x200, URZ ;  /* 0x0000020004047890 */ /* 0x000fe4000ff1e0ff */
[----:B------:R-:W-:Y:S02]  /*02e0*/  UIADD3.X UR7, UPT, UPT, URZ, UR5, URZ, UP1, !UPT ;  /* 0x00000005ff077290 */ /* 0x000fe40008ffe4ff */
[----:B------:R-:W-:-:S07]  /*02f0*/  UIADD3.X UR5, UPT, UPT, URZ, UR5, URZ, UP0, !UPT ;  /* 0x00000005ff057290 */ /* 0x000fce00087fe4ff */
[----:B------:R3:W-:Y:S02]  /*0300*/  UTMACCTL.PF [UR6] ;  /* 0x00000000060079b9 */ /* 0x0007e40008040000 */
[----:B------:R3:W-:Y:S02]  /*0310*/  UTMACCTL.PF [UR4] ;  /* 0x00000000040079b9 */ /* 0x0007e40008040000 */
[----:B---3--:R-:W-:Y:S01]  /*0320*/  NOP ;  /* 0x0000000000007918 */ /* 0x008fe20000000000 */
.L_x_5:
[----:B------:R-:W-:Y:S05]  /*0330*/  BSYNC.RECONVERGENT B0 ;  /* 0x0000000000007941 */ /* 0x000fea0003800200 */
.L_x_4:
[----:B------:R-:W-:Y:S04]  /*0340*/  BSSY.RECONVERGENT B0, `(.L_x_6) ;  /* 0x000000a000007945 */ /* 0x000fe80003800200 */
        /* <DEDUP_REMOVED lines=9> */
.L_x_7:
[----:B------:R-:W-:Y:S05]  /*03e0*/  BSYNC.RECONVERGENT B0 ;  /* 0x0000000000007941 */ /* 0x000fea0003800200 */
.L_x_6:
[----:B------:R-:W3:Y:S01]  /*03f0*/  LDCU.64 UR4, c[0x0][0x988] ;  /* 0x00013100ff0477ac */ /* 0x000ee20008000a00 */
[----:B------:R-:W-:Y:S02]  /*0400*/  UISETP.EQ.U32.AND UP2, UPT, UR8, URZ, UPT ;  /* 0x000000ff0800728c */ /* 0x000fe4000bf42070 */
[----:B------:R-:W-:Y:S02]  /*0410*/  UPLOP3.LUT UP3, UPT, UPT, UPT, UPT, 0x80, 0x8 ;  /* 0x000000000008789c */ /* 0x000fe40003f6f070 */
[----:B---3--:R-:W-:-:S04]  /*0420*/  UISETP.NE.U32.AND UP0, UPT, UR4, URZ, UPT ;  /* 0x000000ff0400728c */ /* 0x008fc8000bf05070 */
[----:B------:R-:W-:-:S04]  /*0430*/  UISETP.NE.AND.EX UP1, UPT, UR5, URZ, UPT, UP0 ;  /* 0x000000ff0500728c */ /* 0x000fc8000bf25300 */
[----:B------:R-:W-:-:S04]  /*0440*/  UISETP.EQ.OR.EX UP4, UPT, UR9, URZ, !UP1, UP2 ;  /* 0x000000ff0900728c */ /* 0x000fc8000cf82720 */
[----:B------:R-:W-:-:S06]  /*0450*/  UP2UR UR4, UPR, URZ, 0x10 ;  /* 0x00000010ff047883 */ /* 0x000fcc0008000000 */
[----:B------:R-:W-:Y:S01]  /*0460*/  MOV R59, UR4 ;  /* 0x00000004003b7c02 */ /* 0x000fe20008000f00 */
[----:B------:R-:W-:Y:S06]  /*0470*/  BRA.U !UP4, `(.L_x_8) ;  /* 0x000000010c207547 */ /* 0x000fec000b800000 */
[----:B------:R-:W-:Y:S01]  /*0480*/  UISETP.NE.U32.AND UP2, UPT, UR8, URZ, UPT ;  /* 0x000000ff0800728c */ /* 0x000fe2000bf45070 */
[----:B-----5:R-:W-:Y:S01]  /*0490*/  FSETP.NEU.AND P0, PT, R27, RZ, PT ;  /* 0x000000ff1b00720b */ /* 0x020fe20003f0d000 */
[----:B------:R-:W-:Y:S02]  /*04a0*/  USEL UR4, URZ, 0xffffffff, UP1 ;  /* 0xffffffffff047887 */ /* 0x000fe40008800000 */
[----:B------:R-:W-:-:S10]  /*04b0*/  UISETP.NE.AND.EX UP2, UPT, UR9, URZ, UPT, UP2 ;  /* 0x000000ff0900728c */ /* 0x000fd4000bf45320 */
[----:B------:R-:W-:Y:S01]  /*04c0*/  VOTEU.ANY UP0, P0 ;  /* 0x0000000000ff7886 */ /* 0x000fe20000000100 */
[----:B------:R-:W-:-:S04]  /*04d0*/  @!UP2 USEL UR4, URZ, 0xffffffff, UP0 ;  /* 0xffffffffff04a887 */ /* 0x000fc80008000000 */
[----:B------:R-:W-:-:S04]  /*04e0*/  ULOP3.LUT UR4, UR4, 0x1, URZ, 0xc0, !UPT ;  /* 0x0000000104047892 */ /* 0x000fc8000f8ec0ff */
[----:B------:R-:W-:-:S11]  /*04f0*/  UISETP.NE.U32.AND UP3, UPT, UR4, 0x1, UPT ;  /* 0x000000010400788c */ /* 0x000fd6000bf65070 */
.L_x_8:
[----:B-1----:R-:W1:Y:S02]  /*0500*/  SHFL.IDX PT, R2, R50, RZ, 0x1f ;  /* 0x00001fff32027589 */ /* 0x002e6400000e0000 */
[----:B-1----:R-:W-:-:S13]  /*0510*/  ISETP.NE.AND P0, PT, R2, RZ, PT ;  /* 0x000000ff0200720c */ /* 0x002fda0003f05270 */
[----:B------:R-:W-:Y:S05]  /*0520*/  @P0 BRA `(.L_x_9) ;  /* 0x0000000000840947 */ /* 0x000fea0003800000 */
[----:B------:R-:W-:Y:S01]  /*0530*/  ELECT P0, URZ, PT ;  /* 0x0000000000ff782f */ /* 0x000fe20003800000 */
[----:B------:R-:W-:-:S12]  /*0540*/  BSSY.RECONVERGENT B0, `(.L_x_9) ;  /* 0x000001f000007945 */ /* 0x000fd80003800200 */
[----:B------:R-:W-:Y:S05]  /*0550*/  @!P0 BRA `(.L_x_10) ;  /* 0x0000000000748947 */ /* 0x000fea0003800000 */
[----:B------:R-:W1:Y:S01]  /*0560*/  S2UR UR4, SR_CgaCtaId ;  /* 0x00000000000479c3 */ /* 0x000e620000008800 */
[----:B------:R-:W-:Y:S01]  /*0570*/  UMOV UR5, 0x400 ;  /* 0x0000040000057882 */ /* 0x000fe20000000000 */
[----:B------:R-:W-:Y:S01]  /*0580*/  UMOV UR8, 0x1 ;  /* 0x0000000100087882 */ /* 0x000fe20000000000 */
[----:B------:R-:W-:Y:S01]  /*0590*/  UMOV UR6, 0x2 ;  /* 0x0000000200067882 */ /* 0x000fe20000000000 */
[----:B------:R-:W-:-:S04]  /*05a0*/  UIADD3 UR8, UPT, UPT, -UR8, 0x100000, URZ ;  /* 0x0010000008087890 */ /* 0x000fc8000fffe1ff */
[----:B------:R-:W-:Y:S02]  /*05b0*/  USHF.L.U32 UR9, UR8, 0xb, URZ ;  /* 0x0000000b08097899 */ /* 0x000fe400080006ff */
[----:B------:R-:W-:Y:S02]  /*05c0*/  USHF.L.U32 UR8, UR8, 0x1, URZ ;  /* 0x0000000108087899 */ /* 0x000fe400080006ff */
[----:B------:R-:W-:-:S04]  /*05d0*/  UIADD3 UR6, UPT, UPT, -UR6, 0x100000, URZ ;  /* 0x0010000006067890 */ /* 0x000fc8000fffe1ff */
[----:B------:R-:W-:Y:S02]  /*05e0*/  USHF.L.U32 UR7, UR6, 0xb, URZ ;  /* 0x0000000b06077899 */ /* 0x000fe400080006ff */
[----:B------:R-:W-:Y:S02]  /*05f0*/  USHF.L.U32 UR6, UR6, 0x1, URZ ;  /* 0x0000000106067899 */ /* 0x000fe400080006ff */
[----:B-1----:R-:W-:Y:S01]  /*0600*/  ULEA UR4, UR4, UR5, 0x18 ;  /* 0x0000000504047291 */ /* 0x002fe2000f8ec0ff */
[----:B------:R-:W1:Y:S11]  /*0610*/  FENCE.VIEW.ASYNC.S ;  /* 0x00000000000073c6 */ /* 0x000e760000000000 */
[----:B-1----:R1:W3:Y:S01]  /*0620*/  SYNCS.EXCH.64 URZ, [UR4], UR8 ;  /* 0x0000000804ff75b2 */ /* 0x0022e20008000100 */
[----:B------:R1:W4:Y:S01]  /*0630*/  SYNCS.EXCH.64 URZ, [UR4+0x40], UR6 ;  /* 0x0000400604ff75b2 */ /* 0x0003220008000100 */
[----:B------:R1:W1:Y:S01]  /*0640*/  SYNCS.EXCH.64 URZ, [UR4+0x8], UR8 ;  /* 0x0000080804ff75b2 */ /* 0x0002620008000100 */
        /* <DEDUP_REMOVED lines=13> */
[----:B------:R-:W-:Y:S01]  /*0720*/  NOP ;  /* 0x0000000000007918 */ /* 0x000fe20000000000 */
.L_x_10:
[----:B-1----:R-:W-:Y:S05]  /*0730*/  BSYNC.RECONVERGENT B0 ;  /* 0x0000000000007941 */ /* 0x002fea0003800200 */
.L_x_9:
[----:B------:R-:W1:Y:S01]  /*0740*/  SHFL.IDX PT, R2, R50, RZ, 0x1f ;  /* 0x00001fff32027589 */ /* 0x000e6200000e0000 */
[----:B------:R-:W-:Y:S01]  /*0750*/  NOP ;  /* 0x0000000000007918 */ /* 0x000fe20000000000 */
[----:B-1----:R-:W-:-:S13]  /*0760*/  ISETP.NE.AND P0, PT, R2, 0x1, PT ;  /* 0x000000010200780c */ /* 0x002fda0003f05270 */
[----:B------:R-:W-:Y:S05]  /*0770*/  @P0 BRA `(.L_x_11) ;  /* 0x0000000000580947 */ /* 0x000fea0003800000 */
        /* <DEDUP_REMOVED lines=9> */
[----:B------:R-:W-:Y:S01]  /*0810*/  USHF.L.U32 UR6, UR6, 0x1, URZ ;  /* 0x0000000106067899 */ /* 0x000fe200080006ff */
[----:B------:R-:W-:Y:S01]  /*0820*/  ELECT P0, URZ, PT ;  /* 0x0000000000ff782f */ /* 0x000fe20003800000 */
[----:B-1----:R-:W-:Y:S01]  /*0830*/  ULEA UR4, UR4, UR5, 0x18 ;  /* 0x0000000504047291 */ /* 0x002fe2000f8ec0ff */
[----:B------:R-:W1:Y:S11]  /*0840*/  FENCE.VIEW.ASYNC.S ;  /* 0x00000000000073c6 */ /* 0x000e760000000000 */
[----:B-1----:R1:W1:Y:S01]  /*0850*/  SYNCS.EXCH.64 URZ, [UR4+0x80], UR8 ;  /* 0x0000800804ff75b2 */ /* 0x0022620008000100 */
        /* <DEDUP_REMOVED lines=8> */
.L_x_11:
[----:B------:R-:W2:Y:S01]  /*08e0*/  SHFL.IDX PT, R2, R50, RZ, 0x1f ;  /* 0x00001fff32027589 */ /* 0x000ea200000e0000 */
[----:B------:R-:W-:Y:S01]  /*08f0*/  NOP ;  /* 0x0000000000007918 */ /* 0x000fe20000000000 */
[----:B--2---:R-:W-:-:S13]  /*0900*/  ISETP.NE.AND P0, PT, R2, 0x3, PT ;  /* 0x000000030200780c */ /* 0x004fda0003f05270 */
[----:B------:R-:W-:Y:S05]  /*0910*/  @P0 BRA `(.L_x_12) ;  /* 0x0000000000300947 */ /* 0x000fea0003800000 */
[----:B-1----:R-:W1:Y:S01]  /*0920*/  S2UR UR4, SR_CgaCtaId ;  /* 0x00000000000479c3 */ /* 0x002e620000008800 */
[----:B------:R-:W-:Y:S01]  /*0930*/  UMOV UR6, 0x400 ;  /* 0x0000040000067882 */ /* 0x000fe20000000000 */
[----:B------:R-:W-:Y:S01]  /*0940*/  UMOV UR5, 0x20 ;  /* 0x0000002000057882 */ /* 0x000fe20000000000 */
[----:B------:R-:W-:Y:S01]  /*0950*/  ELECT P0, URZ, PT ;  /* 0x0000000000ff782f */ /* 0x000fe20003800000 */
[----:B-1----:R-:W-:Y:S02]  /*0960*/  ULEA UR6, UR4, UR6, 0x18 ;  /* 0x0000000604067291 */ /* 0x002fe4000f8ec0ff */
[----:B------:R-:W-:-:S04]  /*0970*/  UIADD3 UR4, UPT, UPT, -UR5, 0x100000, URZ ;  /* 0x0010000005047890 */ /* 0x000fc8000fffe1ff */
[----:B------:R-:W-:Y:S02]  /*0980*/  USHF.L.U32 UR5, UR4, 0xb, URZ ;  /* 0x0000000b04057899 */ /* 0x000fe400080006ff */
[----:B------:R-:W-:Y:S01]  /*0990*/  USHF.L.U32 UR4, UR4, 0x1, URZ ;  /* 0x0000000104047899 */ /* 0x000fe200080006ff */
[----:B------:R-:W1:Y:S11]  /*09a0*/  FENCE.VIEW.ASYNC.S ;  /* 0x00000000000073c6 */ /* 0x000e760000000000 */
[----:B-1----:R2:W1:Y:S01]  /*09b0*/  SYNCS.EXCH.64 URZ, [UR6+0xc0], UR4 ;  /* 0x0000c00406ff75b2 */ /* 0x0024620008000100 */
[----:B------:R2:W1:Y:S02]  /*09c0*/  SYNCS.EXCH.64 URZ, [UR6+0xc8], UR4 ;  /* 0x0000c80406ff75b2 */ /* 0x0004640008000100 */
[----:B--2---:R-:W-:Y:S01]  /*09d0*/  NOP ;  /* 0x0000000000007918 */ /* 0x004fe20000000000 */
.L_x_12:
[----:B------:R-:W2:Y:S01]  /*09e0*/  SHFL.IDX PT, R2, R50, RZ, 0x1f ;  /* 0x00001fff32027589 */ /* 0x000ea200000e0000 */
[----:B------:R-:W-:Y:S01]  /*09f0*/  NOP ;  /* 0x0000000000007918 */ /* 0x000fe20000000000 */
[----:B--2---:R-:W-:-:S13]  /*0a00*/  ISETP.NE.AND P0, PT, R2, 0x4, PT ;  /* 0x000000040200780c */ /* 0x004fda0003f05270 */
[----:B------:R-:W-:Y:S05]  /*0a10*/  @P0 BRA `(.L_x_13) ;  /* 0x0000000000440947 */ /* 0x000fea0003800000 */
[----:B-1----:R-:W1:Y:S01]  /*0a20*/  S2UR UR6, SR_CgaCtaId ;  /* 0x00000000000679c3 */ /* 0x002e620000008800 */
[----:B------:R-:W-:Y:S01]  /*0a30*/  UMOV UR4, 0x1e0 ;  /* 0x000001e000047882 */ /* 0x000fe20000000000 */
[----:B------:R-:W-:Y:S01]  /*0a40*/  UMOV UR5, 0x400 ;  /* 0x0000040000057882 */ /* 0x000fe20000000000 */
[----:B------:R-:W-:Y:S01]  /*0a50*/  USEL UR4, UR4, 0x1a0, UP3 ;  /* 0x000001a004047887 */ /* 0x000fe20009800000 */
[----:B------:R-:W-:Y:S01]  /*0a60*/  UMOV UR8, 0x1 ;  /* 0x0000000100087882 */ /* 0x000fe20000000000 */
[----:B------:R-:W-:Y:S01]  /*0a70*/  ELECT P0, URZ, PT ;  /* 0x0000000000ff782f */ /* 0x000fe20003800000 */
[----:B------:R-:W-:-:S04]  /*0a80*/  UIADD3 UR8, UPT, UPT, -UR8, 0x100000, URZ ;  /* 0x0010000008087890 */ /* 0x000fc8000fffe1ff */
[----:B------:R-:W-:Y:S02]  /*0a90*/  USHF.L.U32 UR9, UR8, 0xb, URZ ;  /* 0x0000000b08097899 */ /* 0x000fe400080006ff */
[----:B------:R-:W-:Y:S02]  /*0aa0*/  USHF.L.U32 UR8, UR8, 0x1, URZ ;  /* 0x0000000108087899 */ /* 0x000fe400080006ff */
[----:B-1----:R-:W-:Y:S02]  /*0ab0*/  ULEA UR6, UR6, UR5, 0x18 ;  /* 0x0000000506067291 */ /* 0x002fe4000f8ec0ff */
[----:B------:R-:W-:-:S04]  /*0ac0*/  UIADD3 UR4, UPT, UPT, -UR4, 0x100000, URZ ;  /* 0x0010000004047890 */ /* 0x000fc8000fffe1ff */
[----:B------:R-:W-:Y:S02]  /*0ad0*/  USHF.L.U32 UR5, UR4, 0xb, URZ ;  /* 0x0000000b04057899 */ /* 0x000fe400080006ff */
[----:B------:R-:W-:Y:S01]  /*0ae0*/  USHF.L.U32 UR4, UR4, 0x1, URZ ;  /* 0x0000000104047899 */ /* 0x000fe200080006ff */
[----:B------:R-:W1:Y:S03]  /*0af0*/  FENCE.VIEW.ASYNC.S ;  /* 0x00000000000073c6 */ /* 0x000e660000000000 */
[----:B-1----:R2:W1:Y:S08]  /*0b00*/  SYNCS.EXCH.64 URZ, [UR6+0xd0], UR8 ;  /* 0x0000d00806ff75b2 */ /* 0x0024700008000100 */
[----:B------:R2:W1:Y:S02]  /*0b10*/  SYNCS.EXCH.64 URZ, [UR6+0xd8], UR4 ;  /* 0x0000d80406ff75b2 */ /* 0x0004640008000100 */
[----:B--2---:R-:W-:Y:S01]  /*0b20*/  NOP ;  /* 0x0000000000007918 */ /* 0x004fe20000000000 */
.L_x_13:
[----:B------:R-:W2:Y:S01]  /*0b30*/  SHFL.IDX PT, R2, R50, RZ, 0x1f ;  /* 0x00001fff32027589 */ /* 0x000ea200000e0000 */
[----:B------:R-:W-:Y:S01]  /*0b40*/  NOP ;  /* 0x0000000000007918 */ /* 0x000fe20000000000 */
[----:B--2---:R-:W-:-:S13]  /*0b50*/  ISETP.NE.AND P0, PT, R2, 0x5, PT ;  /* 0x000000050200780c */ /* 0x004fda0003f05270 */
[----:B------:R-:W-:Y:S05]  /*0b60*/  @P0 BRA `(.L_x_14) ;  /* 0x0000000000480947 */ /* 0x000fea0003800000 */
[----:B-1----:R-:W1:Y:S01]  /*0b70*/  S2UR UR4, SR_CgaCtaId ;  /* 0x00000000000479c3 */ /* 0x002e620000008800 */
        /* <DEDUP_REMOVED lines=15> */
[----:B------:R2:W1:Y:S02]  /*0c70*/  SYNCS.EXCH.64 URZ, [UR4+0xf8], UR6 ;  /* 0x0000f80604ff75b2 */ /* 0x0004640008000100 */
[----:B--2---:R-:W-:Y:S01]  /*0c80*/  NOP ;  /* 0x0000000000007918 */ /* 0x004fe20000000000 */
.L_x_14:
[----:B-1----:R-:W1:Y:S01]  /*0c90*/  LDCU UR4, c[0x0][0x36c] ;  /* 0x00006d80ff0477ac */ /* 0x002e620008000800 */
[----:B------:R-:W-:Y:S01]  /*0ca0*/  ISETP.NE.OR P3, PT, R0, 0x2, !P3 ;  /* 0x000000020000780c */ /* 0x000fe20005f65670 */
[----:B------:R-:W-:Y:S01]  /*0cb0*/  NOP ;  /* 0x0000000000007918 */ /* 0x000fe20000000000 */
[----:B------:R-:W-:Y:S01]  /*0cc0*/  LOP3.LUT R2, R48, 0x1f, RZ, 0xc0, !PT ;  /* 0x0000001f30027812 */ /* 0x000fe200078ec0ff */
[----:B------:R-:W-:Y:S02]  /*0cd0*/  UISETP.NE.AND UP4, UPT, UR18, 0x2, UPT ;  /* 0x000000021200788c */ /* 0x000fe4000bf85270 */
[----:B------:R-:W-:Y:S02]  /*0ce0*/  UISETP.NE.AND UP5, UPT, UR18, URZ, UPT ;  /* 0x000000ff1200728c */ /* 0x000fe4000bfa5270 */
[----:B-1----:R-:W-:-:S09]  /*0cf0*/  UISETP.EQ.U32.AND UP6, UPT, UR4, 0x1, UPT ;  /* 0x000000010400788c */ /* 0x002fd2000bfc2070 */
[----:B------:R-:W-:Y:S05]  /*0d00*/  BRA.U !UP6, `(.L_x_15) ;  /* 0x000000010e087547 */ /* 0x000fea000b800000 */
[----:B---34-:R-:W-:Y:S01]  /*0d10*/  UCGABAR_ARV ;  /* 0x00000000000079c7 */ /* 0x018fe20008000000 */
[----:B------:R-:W-:Y:S05]  /*0d20*/  BRA `(.L_x_16) ;  /* 0x0000000000047947 */ /* 0x000fea0003800000 */
.L_x_15:
[----:B---34-:R-:W-:Y:S01]  /*0d30*/  NOP ;  /* 0x0000000000007918 */ /* 0x018fe20000000000 */
.L_x_16:
[----:B------:R-:W1:Y:S01]  /*0d40*/  S2UR UR51, SR_CTAID.X ;  /* 0x00000000003379c3 */ /* 0x000e620000002500 */
[----:B------:R-:W-:-:S05]  /*0d50*/  CS2R.32 R58, SR_CgaSize ;  /* 0x00000000003a7805 */ /* 0x000fca0000008a00 */
[----:B------:R-:W-:-:S05]  /*0d60*/  IMAD R58, R58, -0xa0, RZ ;  /* 0xffffff603a3a7824 */ /* 0x000fca00078e02ff */
[----:B------:R-:W-:-:S14]  /*0d70*/  R2UR UR5, R58 ;  /* 0x000000003a0572ca */ /* 0x000fdc00000e0000 */
[----:B------:R-:W2:Y:S01]  /*0d80*/  LDCU UR5, c[0x0][UR5+0x2b0] ;  /* 0x00005600050577ac */ /* 0x000ea20008000800 */
[----:B------:R-:W-:-:S05]  /*0d90*/  CS2R.32 R58, SR_CgaSize ;  /* 0x00000000003a7805 */ /* 0x000fca0000008a00 */
[----:B------:R-:W-:-:S05]  /*0da0*/  IMAD R58, R58, -0xa0, RZ ;  /* 0xffffff603a3a7824 */ /* 0x000fca00078e02ff */
[----:B------:R-:W-:-:S14]  /*0db0*/  R2UR UR4, R58 ;  /* 0x000000003a0472ca */ /* 0x000fdc00000e0000 */
[----:B------:R-:W3:Y:S01]  /*0dc0*/  LDCU UR4, c[0x0][UR4+0x2b4] ;  /* 0x00005680040477ac */ /* 0x000ee20008000800 */
[----:B------:R-:W4:Y:S01]  /*0dd0*/  S2UR UR24, SR_CTAID.Y ;  /* 0x00000000001879c3 */ /* 0x000f220000002600 */
[----:B------:R-:W-:-:S05]  /*0de0*/  CS2R.32 R58, SR_CgaSize ;  /* 0x00000000003a7805 */ /* 0x000fca0000008a00 */
[----:B------:R-:W-:-:S05]  /*0df0*/  IMAD R58, R58, -0xa0, RZ ;  /* 0xffffff603a3a7824 */ /* 0x000fca00078e02ff */
[----:B------:R-:W-:-:S14]  /*0e00*/  R2UR UR7, R58 ;  /* 0x000000003a0772ca */ /* 0x000fdc00000e0000 */
[----:B------:R-:W3:Y:S01]  /*0e10*/  LDCU UR7, c[0x0][UR7+0x2a0] ;  /* 0x00005400070777ac */ /* 0x000ee20008000800 */
[----:B------:R-:W-:-:S05]  /*0e20*/  CS2R.32 R58, SR_CgaSize ;  /* 0x00000000003a7805 */ /* 0x000fca0000008a00 */
[----:B------:R-:W-:-:S05]  /*0e30*/  IMAD R58, R58, -0xa0, RZ ;  /* 0xffffff603a3a7824 */ /* 0x000fca00078e02ff */
[----:B------:R-:W-:-:S14]  /*0e40*/  R2UR UR8, R58 ;  /* 0x000000003a0872ca */ /* 0x000fdc00000e0000 */
[----:B------:R-:W3:Y:S01]  /*0e50*/  LDCU UR8, c[0x0][UR8+0x2a4] ;  /* 0x00005480080877ac */ /* 0x000ee20008000800 */
[----:B------:R-:W3:Y:S01]  /*0e60*/  LDCU UR19, c[0x0][0xc24] ;  /* 0x00018480ff1377ac */ /* 0x000ee20008000800 */
[----:B------:R-:W3:Y:S01]  /*0e70*/  LDCU UR39, c[0x0][0xc24] ;  /* 0x00018480ff2777ac */ /* 0x000ee20008000800 */
[----:B-1----:R-:W-:Y:S01]  /*0e80*/  I2FP.F32.U32 R3, UR51 ;  /* 0x0000003300037c45 */ /* 0x002fe20008201000 */
[----:B------:R-:W1:Y:S04]  /*0e90*/  LDCU UR22, c[0x0][0xc30] ;  /* 0x00018600ff1677ac */ /* 0x000e680008000800 */
[----:B--2---:R-:W-:Y:S01]  /*0ea0*/  FMUL R3, R3, UR5 ;  /* 0x0000000503037c20 */ /* 0x004fe20008400000 */
[----:B----4-:R-:W-:-:S05]  /*0eb0*/  I2FP.F32.U32 R0, UR24 ;  /* 0x0000001800007c45 */ /* 0x010fca0008201000 */
[----:B------:R-:W2:Y:S01]  /*0ec0*/  F2I.U32.TRUNC.NTZ R3, R3 ;  /* 0x0000000300037305 */ /* 0x000ea2000020f000 */
[----:B---3--:R-:W-:-:S07]  /*0ed0*/  FMUL R0, R0, UR4 ;  /* 0x0000000400007c20 */ /* 0x008fce0008400000 */
[----:B------:R-:W3:Y:S01]  /*0ee0*/  F2I.U32.TRUNC.NTZ R0, R0 ;  /* 0x0000000000007305 */ /* 0x000ee2000020f000 */
[----:B--2---:R-:W-:Y:S02]  /*0ef0*/  R2UR UR4, R3 ;  /* 0x00000000030472ca */ /* 0x004fe400000e0000 */
[----:B---3--:R-:W-:Y:S02]  /*0f00*/  R2UR UR6, R0 ;  /* 0x00000000000672ca */ /* 0x008fe400000e0000 */
[----:B------:R-:W-:-:S09]  /*0f10*/  PRMT R0, RZ, 0x7610, R0 ;  /* 0x00007610ff007816 */ /* 0x000fd20000000000 */
[----:B------:R-:W-:-:S04]  /*0f20*/  UIADD3 UR5, UPT, UPT, -UR4, URZ, URZ ;  /* 0x000000ff04057290 */ /* 0x000fc8000fffe1ff */
[----:B------:R-:W-:Y:S02]  /*0f30*/  UIMAD UR5, UR7, UR5, UR51 ;  /* 0x00000005070572a4 */ /* 0x000fe4000f8e0233 */
[----:B------:R-:W-:-:S04]  /*0f40*/  UIADD3 UR4, UPT, UPT, -UR6, URZ, URZ ;  /* 0x000000ff06047290 */ /* 0x000fc8000fffe1ff */
[----:B------:R-:W-:Y:S01]  /*0f50*/  IMAD.U32 R58, RZ, RZ, UR5 ;  /* 0x00000005ff3a7e24 */ /* 0x000fe2000f8e00ff */
[----:B------:R-:W-:-:S06]  /*0f60*/  UIMAD UR4, UR8, UR4, UR24 ;  /* 0x00000004080472a4 */ /* 0x000fcc000f8e0218 */
[----:B------:R-:W-:Y:S01]  /*0f70*/  IMAD.U32 R57, RZ, RZ, UR4 ;  /* 0x00000004ff397e24 */ /* 0x000fe2000f8e00ff */
[----:B-1----:R-:W-:Y:S06]  /*0f80*/  BRA.U UP5, `(.L_x_17) ;  /* 0x00000001052c7547 */ /* 0x002fec000b800000 */
[----:B------:R-:W-:Y:S02]  /*0f90*/  R2UR UR4, R57 ;  /* 0x00000000390472ca */ /* 0x000fe400000e0000 */
[----:B------:R-:W-:-:S11]  /*0fa0*/  R2UR UR6, R58 ;  /* 0x000000003a0672ca */ /* 0x000fd600000e0000 */
[----:B------:R-:W-:-:S04]  /*0fb0*/  UISETP.NE.AND UP0, UPT, UR4, URZ, UPT ;  /* 0x000000ff0400728c */ /* 0x000fc8000bf05270 */
[----:B------:R-:W-:-:S04]  /*0fc0*/  UISETP.EQ.OR UP0, UPT, UR6, URZ, !UP0 ;  /* 0x000000ff0600728c */ /* 0x000fc8000c702670 */
[----:B------:R-:W-:Y:S02]  /*0fd0*/  USEL UR5, URZ, 0x1, !UP0 ;  /* 0x00000001ff057887 */ /* 0x000fe4000c000000 */
[----:B------:R-:W-:-:S04]  /*0fe0*/  UISETP.NE.AND UP0, UPT, UR4, URZ, UPT ;  /* 0x000000ff0400728c */ /* 0x000fc8000bf05270 */
[----:B------:R-:W-:Y:S02]  /*0ff0*/  USEL UR4, URZ, 0x2, UP0 ;  /* 0x00000002ff047887 */ /* 0x000fe40008000000 */
[----:B------:R-:W-:-:S04]  /*1000*/  UISETP.NE.AND UP0, UPT, UR6, 0x1, UPT ;  /* 0x000000010600788c */ /* 0x000fc8000bf05270 */
[----:B------:R-:W-:-:S04]  /*1010*/  USEL UR4, UR4, 0x2, UP0 ;  /* 0x0000000204047887 */ /* 0x000fc80008000000 */
[----:B------:R-:W-:-:S06]  /*1020*/  UIADD3 UR4, UPT, UPT, UR5, UR4, URZ ;  /* 0x0000000405047290 */ /* 0x000fcc000fffe0ff */
[----:B------:R-:W-:-:S07]  /*1030*/  IMAD.U32 R0, RZ, RZ, UR4 ;  /* 0x00000004ff007e24 */ /* 0x000fce000f8e00ff */
.L_x_17:
[----:B------:R-:W1:Y:S01]  /*1040*/  S2UR UR52, SR_CTAID.Z ;  /* 0x00000000003479c3 */ /* 0x000e620000002700 */
[----:B------:R-:W-:-:S09]  /*1050*/  UISETP.GE.AND UP0, UPT, UR19, 0x1, UPT ;  /* 0x000000011300788c */ /* 0x000fd2000bf06270 */
[----:B------:R-:W-:Y:S05]  /*1060*/  BRA.U !UP0, `(.L_x_18) ;  /* 0x0000000108d47547 */ /* 0x000fea000b800000 */
[----:B------:R-:W2:Y:S01]  /*1070*/  LDCU.128 UR12, c[0x0][0xc10] ;  /* 0x00018200ff0c77ac */ /* 0x000ea20008000c00 */
[----:B------:R-:W3:Y:S01]  /*1080*/  LDCU UR20, c[0x0][0xc0c] ;  /* 0x00018180ff1477ac */ /* 0x000ee20008000800 */
[----:B------:R-:W4:Y:S01]  /*1090*/  LDCU UR6, c[0x0][0x370] ;  /* 0x00006e00ff0677ac */ /* 0x000f220008000800 */
[----:B------:R-:W1:Y:S01]  /*10a0*/  LDCU UR7, c[0x0][0x374] ;  /* 0x00006e80ff0777ac */ /* 0x000e620008000800 */
[----:B------:R-:W1:Y:S01]  /*10b0*/  LDCU UR21, c[0x0][0xc20] ;  /* 0x00018400ff1577ac */ /* 0x000e620008000800 */
[----:B--2---:R-:W-:Y:S02]  /*10c0*/  UIMAD.WIDE.U32 UR4, UR51, UR12, URZ ;  /* 0x0000000c330472a5 */ /* 0x004fe4000f8e00ff */
[----:B---3--:R-:W-:Y:S01]  /*10d0*/  UISETP.NE.AND UP0, UPT, UR20, 0x1, UPT ;  /* 0x000000011400788c */ /* 0x008fe2000bf05270 */
[----:B------:R-:W2:Y:S01]  /*10e0*/  LDCU.64 UR8, c[0x0][0xc28] ;  /* 0x00018500ff0877ac */ /* 0x000ea20008000a00 */
[----:B----4-:R-:W-:-:S03]  /*10f0*/  UIMAD.WIDE.U32 UR10, UR6, UR12, URZ ;  /* 0x0000000c060a72a5 */ /* 0x010fc6000f8e00ff */
[----:B------:R-:W-:Y:S01]  /*1100*/  UMOV UR4, UR5 ;  /* 0x0000000500047c82 */ /* 0x000fe20008000000 */
[----:B------:R-:W-:Y:S02]  /*1110*/  UISETP.NE.AND UP2, UPT, UR19, 0x1, UPT ;  /* 0x000000011300788c */ /* 0x000fe4000bf45270 */
[----:B------:R-:W-:Y:S01]  /*1120*/  USHF.R.U32.HI UR4, URZ, UR13, UR4 ;  /* 0x0000000dff047299 */ /* 0x000fe20008011604 */
[----:B------:R-:W-:Y:S01]  /*1130*/  UMOV UR10, UR11 ;  /* 0x0000000b000a7c82 */ /* 0x000fe20008000000 */
[----:B------:R-:W-:Y:S02]  /*1140*/  UIMAD.WIDE.U32 UR16, UR24, UR15, URZ ;  /* 0x0000000f181072a5 */ /* 0x000fe4000f8e00ff */
[----:B------:R-:W-:Y:S02]  /*1150*/  USEL UR5, UR51, UR4, !UP0 ;  /* 0x0000000433057287 */ /* 0x000fe4000c000000 */
[----:B------:R-:W-:Y:S02]  /*1160*/  @UP0 USHF.R.U32.HI UR6, URZ, UR13, UR10 ;  /* 0x0000000dff060299 */ /* 0x000fe4000801160a */
[----:B------:R-:W-:-:S02]  /*1170*/  UISETP.NE.AND UP0, UPT, UR14, 0x1, UPT ;  /* 0x000000010e00788c */ /* 0x000fc4000bf05270 */
[----:B-1----:R-:W-:Y:S02]  /*1180*/  UIMAD.WIDE.U32 UR10, UR7, UR15, URZ ;  /* 0x0000000f070a72a5 */ /* 0x002fe4000f8e00ff */
[----:B--2---:R-:W-:Y:S01]  /*1190*/  UIMAD.WIDE.U32 UR12, UR6, UR8, URZ ;  /* 0x00000008060c72a5 */ /* 0x004fe2000f8e00ff */
[----:B------:R-:W-:Y:S02]  /*11a0*/  UMOV UR4, UR17 ;  /* 0x0000001100047c82 */ /* 0x000fe40008000000 */
[----:B------:R-:W-:Y:S02]  /*11b0*/  USHF.R.U32.HI UR4, URZ, UR21, UR4 ;  /* 0x00000015ff047299 */ /* 0x000fe40008011604 */
[----:B------:R-:W-:Y:S02]  /*11c0*/  UMOV UR10, UR11 ;  /* 0x0000000b000a7c82 */ /* 0x000fe40008000000 */
[----:B------:R-:W-:Y:S01]  /*11d0*/  UMOV UR12, UR13 ;  /* 0x0000000d000c7c82 */ /* 0x000fe20008000000 */
[----:B------:R-:W-:-:S02]  /*11e0*/  @UP0 USHF.R.U32.HI UR7, URZ, UR21, UR10 ;  /* 0x00000015ff070299 */ /* 0x000fc4000801160a */
[----:B------:R-:W-:Y:S02]  /*11f0*/  USEL UR4, UR24, UR4, !UP0 ;  /* 0x0000000418047287 */ /* 0x000fe4000c000000 */
[----:B------:R-:W-:Y:S02]  /*1200*/  UIMAD.WIDE.U32 UR10, UR7, UR8, URZ ;  /* 0x00000008070a72a5 */ /* 0x000fe4000f8e00ff */
[----:B------:R-:W-:Y:S02]  /*1210*/  @UP2 USHF.R.U32.HI UR6, URZ, UR9, UR12 ;  /* 0x00000009ff062299 */ /* 0x000fe4000801160c */
[----:B------:R-:W-:-:S03]  /*1220*/  UIMAD.WIDE.U32 UR12, UR4, UR8, URZ ;  /* 0x00000008040c72a5 */ /* 0x000fc6000f8e00ff */
[----:B------:R-:W-:Y:S02]  /*1230*/  UMOV UR10, UR11 ;  /* 0x0000000b000a7c82 */ /* 0x000fe40008000000 */
[----:B------:R-:W-:Y:S02]  /*1240*/  @UP2 USHF.R.U32.HI UR7, URZ, UR9, UR10 ;  /* 0x00000009ff072299 */ /* 0x000fe4000801160a */
[----:B------:R-:W-:Y:S02]  /*1250*/  UIMAD UR10, UR6, UR19, URZ ;  /* 0x00000013060a72a4 */ /* 0x000fe4000f8e02ff */
[----:B------:R-:W-:-:S04]  /*1260*/  UIMAD UR7, UR7, UR19, URZ ;  /* 0x00000013070772a4 */ /* 0x000fc8000f8e02ff */
[----:B------:R-:W-:-:S03]  /*1270*/  UISETP.GE.AND UP0, UPT, UR4, UR7, UPT ;  /* 0x000000070400728c */ /* 0x000fc6000bf06270 */
[----:B------:R-:W-:Y:S01]  /*1280*/  UMOV UR7, UR13 ;  /* 0x0000000d00077c82 */ /* 0x000fe20008000000 */
[----:B------:R-:W-:Y:S02]  /*1290*/  UISETP.GE.OR UP0, UPT, UR5, UR10, UP0 ;  /* 0x0000000a0500728c */ /* 0x000fe40008706670 */
[----:B------:R-:W-:Y:S02]  /*12a0*/  UIMAD.WIDE.U32 UR10, UR5, UR8, URZ ;  /* 0x00000008050a72a5 */ /* 0x000fe4000f8e00ff */
[----:B------:R-:W-:Y:S02]  /*12b0*/  USHF.R.U32.HI UR7, URZ, UR9, UR7 ;  /* 0x00000009ff077299 */ /* 0x000fe40008011607 */
[----:B------:R-:W-:Y:S02]  /*12c0*/  UIADD3 UR10, UPT, UPT, -UR4, URZ, URZ ;  /* 0x000000ff040a7290 */ /* 0x000fe4000fffe1ff */
[----:B------:R-:W-:Y:S02]  /*12d0*/  USEL UR7, UR4, UR7, !UP2 ;  /* 0x0000000704077287 */ /* 0x000fe4000d000000 */
[----:B------:R-:W-:Y:S01]  /*12e0*/  UIMAD UR10, UR14, UR10, UR24 ;  /* 0x0000000a0e0a72a4 */ /* 0x000fe2000f8e0218 */
[----:B------:R-:W-:Y:S01]  /*12f0*/  @!UP0 UMOV UR8, UR11 ;  /* 0x0000000b00088c82 */ /* 0x000fe20008000000 */
[----:B------:R-:W-:-:S02]  /*1300*/  UIADD3 UR11, UPT, UPT, -UR5, URZ, URZ ;  /* 0x000000ff050b7290 */ /* 0x000fc4000fffe1ff */
[----:B------:R-:W-:Y:S02]  /*1310*/  @!UP0 USHF.R.U32.HI UR8, URZ, UR9, UR8 ;  /* 0x00000009ff088299 */ /* 0x000fe40008011608 */
[----:B------:R-:W-:Y:S02]  /*1320*/  UIADD3 UR9, UPT, UPT, -UR7, URZ, URZ ;  /* 0x000000ff07097290 */ /* 0x000fe4000fffe1ff */
[----:B------:R-:W-:Y:S02]  /*1330*/  @!UP0 USEL UR8, UR5, UR8, !UP2 ;  /* 0x0000000805088287 */ /* 0x000fe4000d000000 */
[----:B------:R-:W-:Y:S02]  /*1340*/  UIMAD UR9, UR19, UR9, UR4 ;  /* 0x00000009130972a4 */ /* 0x000fe4000f8e0204 */
[----:B------:R-:W-:Y:S02]  /*1350*/  @!UP0 UIADD3 UR7, UPT, UPT, UR7, -UR8, URZ ;  /* 0x8000000807078290 */ /* 0x000fe4000fffe0ff */
[----:B------:R-:W-:-:S02]  /*1360*/  @!UP0 UIMAD UR6, UR9, UR6, UR8 ;  /* 0x00000006090682a4 */ /* 0x000fc4000f8e0208 */
[----:B------:R-:W-:Y:S02]  /*1370*/  @!UP0 UIMAD UR4, UR7, UR19, UR5 ;  /* 0x00000013070482a4 */ /* 0x000fe4000f8e0205 */
[----:B------:R-:W-:Y:S02]  /*1380*/  UIMAD UR51, UR20, UR11, UR51 ;  /* 0x0000000b143372a4 */ /* 0x000fe4000f8e0233 */
[----:B------:R-:W-:Y:S01]  /*1390*/  UIMAD UR24, UR4, UR14, UR10 ;  /* 0x0000000e041872a4 */ /* 0x000fe2000f8e020a */
[----:B------:R-:W-:Y:S02]  /*13a0*/  @!UP0 UMOV UR5, UR6 ;  /* 0x0000000600058c82 */ /* 0x000fe40008000000 */
[----:B------:R-:W-:-:S12]  /*13b0*/  UIMAD UR51, UR5, UR20, UR51 ;  /* 0x00000014053372a4 */ /* 0x000fd8000f8e0233 */
.L_x_18:
[----:B------:R-:W-:-:S09]  /*13c0*/  UISETP.NE.AND UP0, UPT, UR22, 0x1, UPT ;  /* 0x000000011600788c */ /* 0x000fd2000bf05270 */
[----:B------:R-:W-:Y:S05]  /*13d0*/  BRA.U UP0, `(.L_x_19) ;  /* 0x0000000100447547 */ /* 0x000fea000b800000 */
[----:B------:R-:W2:Y:S01]  /*13e0*/  LDCU.128 UR8, c[0x0][0xc10] ;  /* 0x00018200ff0877ac */ /* 0x000ea20008000c00 */
[----:B------:R-:W3:Y:S01]  /*13f0*/  LDCU UR12, c[0x0][0xc0c] ;  /* 0x00018180ff0c77ac */ /* 0x000ee20008000800 */
[----:B------:R-:W4:Y:S01]  /*1400*/  LDCU UR13, c[0x0][0xc20] ;  /* 0x00018400ff0d77ac */ /* 0x000f220008000800 */
[----:B--2---:R-:W-:Y:S02]  /*1410*/  UIMAD.WIDE.U32 UR4, UR51, UR8, URZ ;  /* 0x00000008330472a5 */ /* 0x004fe4000f8e00ff */
[----:B------:R-:W-:Y:S02]  /*1420*/  UIMAD.WIDE.U32 UR6, UR24, UR11, URZ ;  /* 0x0000000b180672a5 */ /* 0x000fe4000f8e00ff */
[----:B---3--:R-:W-:-:S03]  /*1430*/  UISETP.NE.AND UP0, UPT, UR12, 0x1, UPT ;  /* 0x000000010c00788c */ /* 0x008fc6000bf05270 */
[----:B------:R-:W-:Y:S02]  /*1440*/  UMOV UR4, UR5 ;  /* 0x0000000500047c82 */ /* 0x000fe40008000000 */
[----:B------:R-:W-:-:S04]  /*1450*/  USHF.R.U32.HI UR4, URZ, UR9, UR4 ;  /* 0x00000009ff047299 */ /* 0x000fc80008011604 */
[----:B------:R-:W-:Y:S02]  /*1460*/  USEL UR5, UR51, UR4, !UP0 ;  /* 0x0000000433057287 */ /* 0x000fe4000c000000 */
[----:B------:R-:W-:Y:S01]  /*1470*/  UISETP.NE.AND UP0, UPT, UR10, 0x1, UPT ;  /* 0x000000010a00788c */ /* 0x000fe2000bf05270 */
[----:B------:R-:W-:Y:S02]  /*1480*/  UMOV UR4, UR7 ;  /* 0x0000000700047c82 */ /* 0x000fe40008000000 */
[----:B----4-:R-:W-:-:S04]  /*1490*/  USHF.R.U32.HI UR4, URZ, UR13, UR4 ;  /* 0x0000000dff047299 */ /* 0x010fc80008011604 */
[----:B------:R-:W-:-:S04]  /*14a0*/  USEL UR4, UR24, UR4, !UP0 ;  /* 0x0000000418047287 */ /* 0x000fc8000c000000 */
[----:B------:R-:W-:Y:S02]  /*14b0*/  UIADD3 UR6, UPT, UPT, UR5, -UR4, URZ ;  /* 0x8000000405067290 */ /* 0x000fe4000fffe0ff */
[----:B------:R-:W-:Y:S02]  /*14c0*/  UIADD3 UR4, UPT, UPT, -UR5, UR4, URZ ;  /* 0x0000000405047290 */ /* 0x000fe4000fffe1ff */
[----:B------:R-:W-:Y:S02]  /*14d0*/  UIMAD UR24, UR6, UR10, UR24 ;  /* 0x0000000a061872a4 */ /* 0x000fe4000f8e0218 */
[----:B------:R-:W-:-:S12]  /*14e0*/  UIMAD UR51, UR4, UR12, UR51 ;  /* 0x0000000c043372a4 */ /* 0x000fd8000f8e0233 */
.L_x_19:
[----:B------:R-:W-:Y:S01]  /*14f0*/  UISETP.NE.AND UP0, UPT, UR18, 0x2, UPT ;  /* 0x000000021200788c */ /* 0x000fe2000bf05270 */
[----:B------:R-:W-:Y:S09]  /*1500*/  BRA.U !UP6, `(.L_x_20) ;  /* 0x000000010e0c7547 */ /* 0x000ff2000b800000 */
[----:B------:R-:W-:Y:S01]  /*1510*/  UCGABAR_WAIT ;  /* 0x0000000000007dc7 */ /* 0x000fe20008000000 */
[----:B------:R-:W-:Y:S01]  /*1520*/  CCTL.IVALL ;  /* 0x00000000ff00798f */ /* 0x000fe20002000000 */
[----:B------:R-:W-:Y:S05]  /*1530*/  BRA `(.L_x_21) ;  /* 0x0000000000047947 */ /* 0x000fea0003800000 */
.L_x_20:
[----:B------:R-:W-:Y:S06]  /*1540*/  BAR.SYNC.DEFER_BLOCKING 0x0 ;  /* 0x0000000000007b1d */ /* 0x000fec0000010000 */
.L_x_21:
[----:B------:R-:W-:Y:S05]  /*1550*/  BRA.U UP0, `(.L_x_22) ;  /* 0x0000001900e07547 */ /* 0x000fea000b800000 */
[----:B------:R-:W2:Y:S01]  /*1560*/  LDCU UR5, c[0x0][0x388] ;  /* 0x00007100ff0577ac */ /* 0x000ea20008000800 */
[----:B------:R-:W3:Y:S01]  /*1570*/  S2UR UR9, SR_CgaCtaId ;  /* 0x00000000000979c3 */ /* 0x000ee20000008800 */
[----:B------:R-:W-:Y:S01]  /*1580*/  PLOP3.LUT P1, PT, PT, PT, UP3, 0x80, 0x8 ;  /* 0x000000000008781c */ /* 0x000fe20003f2f038 */
[----:B------:R-:W-:Y:S01]  /*1590*/  IMAD.MOV.U32 R3, RZ, RZ, 0x1 ;  /* 0x00000001ff037424 */ /* 0x000fe200078e00ff */
[----:B------:R-:W4:Y:S01]  /*15a0*/  LDCU UR8, c[0x0][0x38c] ;  /* 0x00007180ff0877ac */ /* 0x000f220008000800 */
[----:B------:R-:W-:Y:S01]  /*15b0*/  ISETP.EQ.OR P2, PT, R2, RZ, P3 ;  /* 0x000000ff0200720c */ /* 0x000fe20001f42670 */
[----:B------:R-:W-:Y:S01]  /*15c0*/  IMAD.MOV.U32 R2, RZ, RZ, RZ ;  /* 0x000000ffff027224 */ /* 0x000fe200078e00ff */
[----:B------:R-:W-:Y:S01]  /*15d0*/  PLOP3.LUT P1, PT, P1, PT, PT, 0x8, 0x80 ;  /* 0x000000000080781c */ /* 0x000fe20000f2e170 */
[----:B------:R-:W1:Y:S01]  /*15e0*/  LDCU.64 UR6, c[0x0][0x390] ;  /* 0x00007200ff0677ac */ /* 0x000e620008000a00 */
[----:B------:R-:W-:Y:S01]  /*15f0*/  UMOV UR36, 0x400 ;  /* 0x0000040000247882 */ /* 0x000fe20000000000 */
[----:B------:R-:W-:-:S02]  /*1600*/  UISETP.NE.AND UP1, UPT, UR18, URZ, UPT ;  /* 0x000000ff1200728c */ /* 0x000fc4000bf25270 */
[----:B------:R-:W-:Y:S01]  /*1610*/  USEL UR37, URZ, 0x1, UP4 ;  /* 0x00000001ff257887 */ /* 0x000fe2000a000000 */
[----:B------:R-:W1:Y:S01]  /*1620*/  LDCU UR54, c[0x0][0x370] ;  /* 0x00006e00ff3677ac */ /* 0x000e620008000800 */
[----:B--2---:R-:W-:Y:S01]  /*1630*/  UIADD3 UR5, UPT, UPT, UR5, 0x3f, URZ ;  /* 0x0000003f05057890 */ /* 0x004fe2000fffe0ff */
[----:B------:R-:W2:Y:S03]  /*1640*/  LDCU.64 UR44, c[0x0][0x348] ;  /* 0x00006900ff2c77ac */ /* 0x000ea60008000a00 */
[----:B------:R-:W-:Y:S02]  /*1650*/  USHF.R.S32.HI UR4, URZ, 0x1f, UR5 ;  /* 0x0000001fff047899 */ /* 0x000fe40008011405 */
[----:B---3--:R-:W-:Y:S02]  /*1660*/  USHF.L.U32 UR38, UR9, 0xd, URZ ;  /* 0x0000000d09267899 */ /* 0x008fe400080006ff */
[----:B------:R-:W-:-:S02]  /*1670*/  ULEA.HI UR4, UR4, UR5, URZ, 0x6 ;  /* 0x0000000504047291 */ /* 0x000fc4000f8f30ff */
[----:B------:R-:W-:Y:S02]  /*1680*/  USHF.L.U32 UR5, UR9, 0x6, URZ ;  /* 0x0000000609057899 */ /* 0x000fe400080006ff */
[----:B------:R-:W-:Y:S02]  /*1690*/  USHF.R.S32.HI UR4, URZ, 0x6, UR4 ;  /* 0x00000006ff047899 */ /* 0x000fe40008011404 */
[----:B------:R-:W-:Y:S02]  /*16a0*/  ULOP3.LUT UR57, UR5, 0x40, URZ, 0xc0, !UPT ;  /* 0x0000004005397892 */ /* 0x000fe4000f8ec0ff */
[----:B----4-:R-:W-:Y:S02]  /*16b0*/  UIMAD UR4, UR4, UR8, URZ ;  /* 0x00000008040472a4 */ /* 0x010fe4000f8e02ff */
[----:B------:R-:W-:Y:S02]  /*16c0*/  ULOP3.LUT UR38, UR38, 0x2000, URZ, 0xc0, !UPT ;  /* 0x0000200026267892 */ /* 0x000fe4000f8ec0ff */
[----:B-1----:R-:W-:-:S02]  /*16d0*/  UIMAD UR4, UR4, UR6, URZ ;  /* 0x00000006040472a4 */ /* 0x002fc4000f8e02ff */
[----:B------:R-:W-:Y:S02]  /*16e0*/  ULEA UR36, UR9, UR36, 0x18 ;  /* 0x0000002409247291 */ /* 0x000fe4000f8ec0ff */
[----:B------:R-:W-:Y:S01]  /*16f0*/  UIMAD UR55, UR4, UR7, URZ ;  /* 0x00000007043772a4 */ /* 0x000fe2000f8e02ff */
[----:B------:R-:W1:Y:S03]  /*1700*/  LDCU UR53, c[0x0][0x374] ;  /* 0x00006e80ff3577ac */ /* 0x000e660008000800 */
[----:B------:R-:W-:Y:S02]  /*1710*/  UISETP.NE.AND UP2, UPT, UR55, URZ, UPT ;  /* 0x000000ff3700728c */ /* 0x000fe4000bf45270 */
[----:B------:R-:W-:Y:S02]  /*1720*/  UISETP.LT.U32.AND UP0, UPT, UR55, 0x8, UPT ;  /* 0x000000083700788c */ /* 0x000fe4000bf01070 */
[----:B------:R-:W-:-:S02]  /*1730*/  USEL UR37, UR37, 0x2, UP1 ;  /* 0x0000000225257887 */ /* 0x000fc40008800000 */
[----:B------:R-:W-:Y:S02]  /*1740*/  USEL UR4, UR55, 0x8, UP0 ;  /* 0x0000000837047887 */ /* 0x000fe40008000000 */
[----:B------:R-:W-:Y:S02]  /*1750*/  UIADD3 UR38, UPT, UPT, UR36, 0x14400, UR38 ;  /* 0x0001440024267890 */ /* 0x000fe4000fffe026 */
[----:B------:R-:W-:Y:S02]  /*1760*/  UIADD3 UR5, UPT, UPT, UR4, -0x1, URZ ;  /* 0xffffffff04057890 */ /* 0x000fe4000fffe0ff */
[----:B------:R-:W-:Y:S02]  /*1770*/  @!UP2 UIADD3 UR5, UPT, UPT, UR4, URZ, URZ ;  /* 0x000000ff0405a290 */ /* 0x000fe4000fffe0ff */
[----:B------:R-:W-:Y:S02]  /*1780*/  UIADD3 UR52, UPT, UPT, UR55, -UR4, URZ ;  /* 0x8000000437347290 */ /* 0x000fe4000fffe0ff */
[----:B------:R-:W-:Y:S01]  /*1790*/  UIADD3 UR56, UPT, UPT, UR5, 0x1, URZ ;  /* 0x0000000105387890 */ /* 0x000fe2000fffe0ff */
[----:B------:R-:W-:Y:S01]  /*17a0*/  UMOV UR29, URZ ;  /* 0x000000ff001d7c82 */ /* 0x000fe20008000000 */
[----:B------:R-:W-:Y:S01]  /*17b0*/  UMOV UR34, URZ ;  /* 0x000000ff00227c82 */ /* 0x000fe20008000000 */
[----:B-12---:R-:W-:-:S09]  /*17c0*/  UMOV UR42, URZ ;  /* 0x000000ff002a7c82 */ /* 0x006fd20008000000 */
.L_x_40:
[----:B------:R-:W-:Y:S01]  /*17d0*/  ULEA UR4, UR29, UR36, 0x3 ;  /* 0x000000241d047291 */ /* 0x000fe2000f8e18ff */
[----:B------:R-:W-:Y:S01]  /*17e0*/  SHF.L.U32 R0, R3, 0x1f, RZ ;  /* 0x0000001f03007819 */ /* 0x000fe200000006ff */
[----:B------:R-:W-:Y:S02]  /*17f0*/  UISETP.NE.AND UP0, UPT, UR55, URZ, UPT ;  /* 0x000000ff3700728c */ /* 0x000fe4000bf05270 */
[----:B------:R-:W-:Y:S02]  /*1800*/  USHF.L.U32 UR43, UR51, 0x6, URZ ;  /* 0x00000006332b7899 */ /* 0x000fe400080006ff */
[----:B------:R-:W-:Y:S01]  /*1810*/  ULEA UR19, UR24, UR57, 0x7 ;  /* 0x0000003918137291 */ /* 0x000fe2000f8e38ff */
[----:B------:R-:W-:Y:S02]  /*1820*/  UMOV UR26, URZ ;  /* 0x000000ff001a7c82 */ /* 0x000fe40008000000 */
[----:B------:R1:W2:Y:S01]  /*1830*/  SYNCS.PHASECHK.TRANS64.TRYWAIT P0, [UR4+0x40], R0 ;  /* 0x00004000ff0075a7 */ /* 0x0002a20008001104 */
[----:B------:R-:W-:Y:S01]  /*1840*/  UMOV UR22, URZ ;  /* 0x000000ff00167c82 */ /* 0x000fe20008000000 */
[----:B------:R-:W-:Y:S01]  /*1850*/  UMOV UR21, URZ ;  /* 0x000000ff00157c82 */ /* 0x000fe20008000000 */
[----:B------:R-:W-:Y:S01]  /*1860*/  UMOV UR20, URZ ;  /* 0x000000ff00147c82 */ /* 0x000fe20008000000 */
[----:B------:R-:W-:Y:S05]  /*1870*/  BRA.U !UP0, `(.L_x_23) ;  /* 0x0000000508a07547 */ /* 0x000fea000b800000 */
[----:B------:R-:W3:Y:S01]  /*1880*/  LDCU.128 UR12, c[0x0][0x480] ;  /* 0x00009000ff0c77ac */ /* 0x000ee20008000c00 */
[----:B------:R-:W4:Y:S01]  /*1890*/  LDCU.128 UR8, c[0x0][0x490] ;  /* 0x00009200ff0877ac */ /* 0x000f220008000c00 */
[----:B------:R-:W1:Y:S01]  /*18a0*/  LDCU.64 UR20, c[0x0][0x4c0] ;  /* 0x00009800ff1477ac */ /* 0x000e620008000a00 */
[----:B------:R-:W1:Y:S01]  /*18b0*/  LDCU.64 UR16, c[0x0][0x4f0] ;  /* 0x00009e00ff1077ac */ /* 0x000e620008000a00 */
[----:B------:R-:W1:Y:S01]  /*18c0*/  LDCU UR18, c[0x0][0x4c8] ;  /* 0x00009900ff1277ac */ /* 0x000e620008000800 */
[----:B---3--:R-:W-:Y:S02]  /*18d0*/  UIMAD.WIDE.U32 UR4, UR43, UR13, URZ ;  /* 0x0000000d2b0472a5 */ /* 0x008fe4000f8e00ff */
[----:B------:R-:W-:Y:S02]  /*18e0*/  UISETP.NE.AND UP0, UPT, UR12, 0x1, UPT ;  /* 0x000000010c00788c */ /* 0x000fe4000bf05270 */
[----:B------:R-:W-:Y:S01]  /*18f0*/  USHF.R.U32.HI UR5, URZ, UR14, UR5 ;  /* 0x0000000eff057299 */ /* 0x000fe20008011605 */
[----:B------:R-:W3:Y:S03]  /*1900*/  LDCU UR51, c[0x0][0x38c] ;  /* 0x00007180ff3377ac */ /* 0x000ee60008000800 */
[----:B------:R-:W-:-:S02]  /*1910*/  USEL UR5, UR43, UR5, !UP0 ;  /* 0x000000052b057287 */ /* 0x000fc4000c000000 */
[----:B------:R-:W-:Y:S02]  /*1920*/  UISETP.NE.AND UP0, UPT, UR15, 0x1, UPT ;  /* 0x000000010f00788c */ /* 0x000fe4000bf05270 */
[----:B----4-:R-:W-:Y:S01]  /*1930*/  UIMAD.WIDE.U32 UR6, UR5, UR8, URZ ;  /* 0x00000008050672a5 */ /* 0x010fe2000f8e00ff */
[----:B------:R-:W4:Y:S01]  /*1940*/  LDCU UR8, c[0x0][0x4a0] ;  /* 0x00009400ff0877ac */ /* 0x000f220008000800 */
[----:B------:R-:W1:Y:S05]  /*1950*/  LDCU UR23, c[0x0][0x4cc] ;  /* 0x00009980ff1777ac */ /* 0x000e6a0008000800 */
[----:B------:R-:W-:Y:S01]  /*1960*/  UMOV UR4, UR7 ;  /* 0x0000000700047c82 */ /* 0x000fe20008000000 */
[----:B------:R-:W1:Y:S01]  /*1970*/  LDCU.64 UR40, c[0x0][0x390] ;  /* 0x00007200ff2877ac */ /* 0x000e620008000a00 */
[----:B------:R-:W-:Y:S01]  /*1980*/  USHF.R.U32.HI UR4, URZ, UR9, UR4 ;  /* 0x00000009ff047299 */ /* 0x000fe20008011604 */
[----:B------:R-:W1:Y:S03]  /*1990*/  LDCU UR9, c[0x0][0x4ec] ;  /* 0x00009d80ff0977ac */ /* 0x000e660008000800 */
[----:B------:R-:W-:-:S02]  /*19a0*/  USEL UR4, UR5, UR4, !UP0 ;  /* 0x0000000405047287 */ /* 0x000fc4000c000000 */
[----:B------:R-:W-:Y:S02]  /*19b0*/  UISETP.NE.AND UP0, UPT, UR10, 0x1, UPT ;  /* 0x000000010a00788c */ /* 0x000fe4000bf05270 */
[----:B------:R-:W-:Y:S01]  /*19c0*/  UIMAD.WIDE.U32 UR6, UR4, UR11, URZ ;  /* 0x0000000b040672a5 */ /* 0x000fe2000f8e00ff */
[----:B------:R-:W1:Y:S01]  /*19d0*/  LDCU.64 UR24, c[0x0][0x4d0] ;  /* 0x00009a00ff1877ac */ /* 0x000e620008000a00 */
[----:B------:R-:W-:-:S05]  /*19e0*/  UIADD3 UR42, UPT, UPT, UR56, UR34, URZ ;  /* 0x00000022382a7290 */ /* 0x000fca000fffe0ff */
[----:B------:R-:W-:Y:S01]  /*19f0*/  UMOV UR6, UR7 ;  /* 0x0000000700067c82 */ /* 0x000fe20008000000 */
[----:B------:R-:W-:Y:S02]  /*1a00*/  UIADD3 UR7, UPT, UPT, -UR4, URZ, URZ ;  /* 0x000000ff04077290 */ /* 0x000fe4000fffe1ff */
[----:B----4-:R-:W-:Y:S02]  /*1a10*/  USHF.R.U32.HI UR6, URZ, UR8, UR6 ;  /* 0x00000008ff067299 */ /* 0x010fe40008011606 */
[----:B------:R-:W-:Y:S02]  /*1a20*/  UIADD3 UR8, UPT, UPT, -UR5, URZ, URZ ;  /* 0x000000ff05087290 */ /* 0x000fe4000fffe1ff */
[----:B------:R-:W-:Y:S02]  /*1a30*/  USEL UR14, UR4, UR6, !UP0 ;  /* 0x00000006040e7287 */ /* 0x000fe4000c000000 */
[----:B------:R-:W-:Y:S02]  /*1a40*/  UIMAD UR7, UR15, UR7, UR5 ;  /* 0x000000070f0772a4 */ /* 0x000fe4000f8e0205 */
[----:B------:R-:W-:-:S02]  /*1a50*/  UIADD3 UR6, UPT, UPT, -UR14, URZ, URZ ;  /* 0x000000ff0e067290 */ /* 0x000fc4000fffe1ff */
[----:B------:R-:W-:Y:S02]  /*1a60*/  UIMAD UR8, UR12, UR8, UR43 ;  /* 0x000000080c0872a4 */ /* 0x000fe4000f8e022b */
[----:B------:R-:W-:Y:S02]  /*1a70*/  UIMAD UR13, UR10, UR6, UR4 ;  /* 0x000000060a0d72a4 */ /* 0x000fe4000f8e0204 */
[----:B-1----:R-:W-:Y:S02]  /*1a80*/  UIMAD UR11, UR8, UR20, UR9 ;  /* 0x00000014080b72a4 */ /* 0x002fe4000f8e0209 */
[----:B------:R-:W-:Y:S01]  /*1a90*/  UIMAD UR12, UR7, UR21, UR16 ;  /* 0x00000015070c72a4 */ /* 0x000fe2000f8e0210 */
[----:B------:R-:W1:Y:S02]  /*1aa0*/  LDCU.64 UR4, c[0x0][0x4f8] ;  /* 0x00009f00ff0477ac */ /* 0x000e640008000a00 */
[----:B------:R-:W4:Y:S01]  /*1ab0*/  LDCU UR6, c[0x0][0x500] ;  /* 0x0000a000ff0677ac */ /* 0x000f220008000800 */
[----:B------:R-:W-:Y:S01]  /*1ac0*/  UIMAD UR13, UR13, UR18, UR17 ;  /* 0x000000120d0d72a4 */ /* 0x000fe2000f8e0211 */
[----:B------:R-:W-:Y:S01]  /*1ad0*/  UMOV UR26, URZ ;  /* 0x000000ff001a7c82 */ /* 0x000fe20008000000 */
[----:B------:R-:W-:Y:S01]  /*1ae0*/  UMOV UR7, UR29 ;  /* 0x0000001d00077c82 */ /* 0x000fe20008000000 */
[----:B------:R-:W-:Y:S01]  /*1af0*/  UMOV UR20, URZ ;  /* 0x000000ff00147c82 */ /* 0x000fe20008000000 */
[----:B------:R-:W-:Y:S01]  /*1b00*/  UMOV UR21, URZ ;  /* 0x000000ff00157c82 */ /* 0x000fe20008000000 */
[----:B---3--:R-:W-:-:S07]  /*1b10*/  UMOV UR22, URZ ;  /* 0x000000ff00167c82 */ /* 0x008fce0008000000 */
.L_x_29:
[----:B------:R-:W-:Y:S01]  /*1b20*/  @!P3 MOV R4, 0x6000 ;  /* 0x000060000004b802 */ /* 0x000fe20000000f00 */
[----:B------:R-:W-:Y:S01]  /*1b30*/  ULEA UR9, UR7, UR36, 0x3 ;  /* 0x0000002407097291 */ /* 0x000fe2000f8e18ff */
[----:B--2---:R-:W-:Y:S11]  /*1b40*/  @P0 BRA `(.L_x_24) ;  /* 0x00000000000c0947 */ /* 0x004ff60003800000 */
[----:B------:R-:W-:Y:S04]  /*1b50*/  SHF.L.U32 R5, R3, 0x1f, RZ ;  /* 0x0000001f03057819 */ /* 0x000fe800000006ff */
[----:B------:R-:W2:Y:S02]  /*1b60*/  SYNCS.PHASECHK.TRANS64.TRYWAIT P0, [UR9+0x40], R5 ;  /* 0x00004005ff0075a7 */ /* 0x000ea40008001109 */
[----:B--2---:R-:W-:Y:S05]  /*1b70*/  @!P0 BRA `(.L_x_25) ;  /* 0x0000007000b88947 */ /* 0x004fea0003800000 */
.L_x_24:
[----:B------:R3:W-:Y:S01]  /*1b80*/  @!P3 SYNCS.ARRIVE.TRANS64 RZ, [UR9], R4 ;  /* 0x00000004ffffb9a7 */ /* 0x0007e20008000009 */
[----:B------:R-:W-:Y:S04]  /*1b90*/  ULOP3.LUT UR8, UR37, 0x2, URZ, 0xfc, !UPT ;  /* 0x0000000225087892 */ /* 0x000fe8000f8efcff */
[----:B------:R-:W-:Y:S09]  /*1ba0*/  UISETP.NE.AND UP0, UPT, UR8, 0x2, UPT ;  /* 0x000000020800788c */ /* 0x000ff2000bf05270 */
[----:B------:R-:W-:Y:S05]  /*1bb0*/  BRA.U UP0, `(.L_x_26) ;  /* 0x0000000100047547 */ /* 0x000fea000b800000 */
[----:B-1--4-:R-:W-:Y:S05]  /*1bc0*/  BPT.TRAP 0x1 ;  /* 0x000000040000795c */ /* 0x012fea0000300000 */
.L_x_26:
[----:B------:R-:W-:Y:S04]  /*1bd0*/  BSSY.RECONVERGENT B0, `(.L_x_27) ;  /* 0x0000003000007945 */ /* 0x000fe80003800200 */
[----:B------:R-:W-:Y:S05]  /*1be0*/  @P2 BRA `(.L_x_28) ;  /* 0x0000000000042947 */ /* 0x000fea0003800000 */
[----:B-1--4-:R-:W-:Y:S05]  /*1bf0*/  BPT.TRAP 0x1 ;  /* 0x000000040000795c */ /* 0x012fea0000300000 */
.L_x_28:
[----:B-1--4-:R-:W-:Y:S05]  /*1c00*/  BSYNC.RECONVERGENT B0 ;  /* 0x0000000000007941 */ /* 0x012fea0003800200 */
.L_x_27:
[----:B------:R-:W-:Y:S02]  /*1c10*/  UIADD3 UR8, UPT, UPT, UR7, 0x1, URZ ;  /* 0x0000000107087890 */ /* 0x000fe4000fffe0ff */
[----:B------:R-:W-:Y:S02]  /*1c20*/  UIMAD UR15, UR20, UR23, UR4 ;  /* 0x00000017140f72a4 */ /* 0x000fe4000f8e0204 */
[----:B------:R-:W-:Y:S02]  /*1c30*/  UISETP.NE.AND UP0, UPT, UR8, 0x8, UPT ;  /* 0x000000080800788c */ /* 0x000fe4000bf05270 */
[----:B------:R-:W-:Y:S02]  /*1c40*/  ULEA UR17, UR7, UR36, 0xd ;  /* 0x0000002407117291 */ /* 0x000fe4000f8e68ff */
[----:B------:R-:W-:Y:S02]  /*1c50*/  USEL UR10, URZ, 0x1, UP0 ;  /* 0x00000001ff0a7887 */ /* 0x000fe40008000000 */
[----:B------:R-:W-:Y:S02]  /*1c60*/  USEL UR29, UR8, URZ, UP0 ;  /* 0x000000ff081d7287 */ /* 0x000fe40008000000 */
[----:B------:R-:W-:Y:S02]  /*1c70*/  ULEA UR16, UR7, UR38, 0xe ;  /* 0x0000002607107291 */ /* 0x000fe4000f8e70ff */
[----:B------:R-:W-:Y:S01]  /*1c80*/  ULEA UR8, UR29, UR36, 0x3 ;  /* 0x000000241d087291 */ /* 0x000fe2000f8e18ff */
[----:B------:R-:W-:Y:S01]  /*1c90*/  LOP3.LUT R3, R3, UR10, RZ, 0x3c, !PT ;  /* 0x0000000a03037c12 */ /* 0x000fe2000f8e3cff */
[----:B------:R-:W-:Y:S02]  /*1ca0*/  UIADD3 UR32, UP3, UPT, UR44, 0x80, URZ ;  /* 0x000000802c207890 */ /* 0x000fe4000ff7e0ff */
[----:B------:R-:W-:Y:S01]  /*1cb0*/  USHF.L.U32 UR10, UR26, 0x6, URZ ;  /* 0x000000061a0a7899 */ /* 0x000fe200080006ff */
[----:B--2---:R-:W-:Y:S01]  /*1cc0*/  SHF.L.U32 R0, R3, 0x1f, RZ ;  /* 0x0000001f03007819 */ /* 0x004fe200000006ff */
[----:B------:R-:W-:Y:S02]  /*1cd0*/  UIADD3.X UR33, UPT, UPT, URZ, UR45, URZ, UP3, !UPT ;  /* 0x0000002dff217290 */ /* 0x000fe40009ffe4ff */
[----:B------:R-:W-:Y:S01]  /*1ce0*/  UIADD3 UR30, UP0, UPT, UR44, 0x200, URZ ;  /* 0x000002002c1e7890 */ /* 0x000fe2000ff1e0ff */
[----:B------:R1:W2:Y:S01]  /*1cf0*/  SYNCS.PHASECHK.TRANS64.TRYWAIT P0, [UR8+0x40], R0 ;  /* 0x00004000ff0075a7 */ /* 0x0002a20008001108 */
[----:B------:R-:W-:Y:S02]  /*1d00*/  UIMAD UR8, UR21, UR24, UR5 ;  /* 0x00000018150872a4 */ /* 0x000fe4000f8e0205 */
[----:B------:R-:W-:Y:S02]  /*1d10*/  UIMAD UR7, UR22, UR25, UR6 ;  /* 0x00000019160772a4 */ /* 0x000fe4000f8e0206 */
[----:B------:R-:W-:Y:S02]  /*1d20*/  ULEA UR15, UR8, UR15, 0x5 ;  /* 0x0000000f080f7291 */ /* 0x000fe4000f8e28ff */
[----:B------:R-:W-:Y:S02]  /*1d30*/  UIADD3 UR8, UPT, UPT, UR17, 0x4400, URZ ;  /* 0x0000440011087890 */ /* 0x000fe4000fffe0ff */
[----:B------:R-:W-:Y:S02]  /*1d40*/  ULEA UR7, UR7, UR15, 0xa ;  /* 0x0000000f07077291 */ /* 0x000fe4000f8e50ff */
[----:B------:R-:W-:Y:S02]  /*1d50*/  UIADD3.X UR31, UPT, UPT, URZ, UR45, URZ, UP0, !UPT ;  /* 0x0000002dff1f7290 */ /* 0x000fe400087fe4ff */
[----:B------:R-:W-:Y:S02]  /*1d60*/  UPRMT UR7, UR7, 0x5410, URZ ;  /* 0x0000541007077896 */ /* 0x000fe400080000ff */
[----:B------:R-:W-:Y:S02]  /*1d70*/  UIADD3 UR35, UPT, UPT, UR20, 0x1, URZ ;  /* 0x0000000114237890 */ /* 0x000fe4000fffe0ff */
[----:B------:R-:W-:Y:S02]  /*1d80*/  UIADD3 UR28, UPT, UPT, UR21, 0x1, URZ ;  /* 0x00000001151c7890 */ /* 0x000fe4000fffe0ff */
[----:B------:R-:W-:Y:S02]  /*1d90*/  UISETP.NE.AND UP2, UPT, UR35, UR51, UPT ;  /* 0x000000332300728c */ /* 0x000fe4000bf45270 */
[----:B------:R-:W-:Y:S01]  /*1da0*/  UIADD3 UR27, UPT, UPT, UR22, 0x1, URZ ;  /* 0x00000001161b7890 */ /* 0x000fe2000fffe0ff */
[----:B------:R4:W-:Y:S01]  /*1db0*/  UTMALDG.5D.IM2COL [UR8], [UR32], UR7 ;  /* 0x00000008200073b4 */ /* 0x0009e20008060007 */
[----:B------:R-:W-:Y:S01]  /*1dc0*/  UIADD3 UR34, UPT, UPT, UR34, 0x1, URZ ;  /* 0x0000000122227890 */ /* 0x000fe2000fffe0ff */
[----:B------:R-:W-:Y:S01]  /*1dd0*/  UMOV UR48, 0x30000 ;  /* 0x0003000000307882 */ /* 0x000fe20000000000 */
[----:B------:R-:W-:Y:S01]  /*1de0*/  UMOV UR46, 0x0 ;  /* 0x00000000002e7882 */ /* 0x000fe20000000000 */
[----:B------:R-:W-:Y:S01]  /*1df0*/  UMOV UR47, 0x10000000 ;  /* 0x10000000002f7882 */ /* 0x000fe20000000000 */
[----:B------:R-:W-:Y:S01]  /*1e00*/  UMOV UR17, UR9 ;  /* 0x0000000900117c82 */ /* 0x000fe20008000000 */
[----:B------:R-:W-:Y:S02]  /*1e10*/  UMOV UR18, UR10 ;  /* 0x0000000a00127c82 */ /* 0x000fe40008000000 */
[----:B------:R-:W-:Y:S01]  /*1e20*/  @UP2 UIADD3 UR28, UPT, UPT, UR21, URZ, URZ ;  /* 0x000000ff151c2290 */ /* 0x000fe2000fffe0ff */
[----:B------:R3:W-:Y:S03]  /*1e30*/  UTMALDG.5D.MULTICAST [UR16], [UR30], UR48, desc[UR46] ;  /* 0x00002e101e0073b4 */ /* 0x0007e60008021830 */
[----:B------:R-:W-:Y:S11]  /*1e40*/  UISETP.NE.AND UP1, UPT, UR28, UR40, UPT ;  /* 0x000000281c00728c */ /* 0x000ff6000bf25270 */
[----:B------:R-:W-:Y:S04]  /*1e50*/  @UP1 UIADD3 UR27, UPT, UPT, UR22, URZ, URZ ;  /* 0x000000ff161b1290 */ /* 0x000fe8000fffe0ff */
[----:B------:R-:W-:Y:S02]  /*1e60*/  UISETP.NE.AND UP0, UPT, UR27, UR41, UPT ;  /* 0x000000291b00728c */ /* 0x000fe4000bf05270 */
[----:B----4-:R-:W-:Y:S09]  /*1e70*/  UIADD3 UR8, UPT, UPT, UR26, 0x1, URZ ;  /* 0x000000011a087890 */ /* 0x010ff2000fffe0ff */
[----:B------:R-:W-:Y:S01]  /*1e80*/  @UP0 UIADD3 UR8, UPT, UPT, UR26, URZ, URZ ;  /* 0x000000ff1a080290 */ /* 0x000fe2000fffe0ff */
[----:B------:R-:W-:Y:S06]  /*1e90*/  UMOV UR7, UR29 ;  /* 0x0000001d00077c82 */ /* 0x000fec0008000000 */
[----:B------:R-:W-:Y:S01]  /*1ea0*/  UMOV UR26, UR8 ;  /* 0x00000008001a7c82 */ /* 0x000fe20008000000 */
[----:B---3--:R-:W-:Y:S02]  /*1eb0*/  USEL UR22, UR27, URZ, UP0 ;  /* 0x000000ff1b167287 */ /* 0x008fe40008000000 */
[----:B------:R-:W-:Y:S02]  /*1ec0*/  UISETP.NE.AND UP0, UPT, UR34, UR42, UPT ;  /* 0x0000002a2200728c */ /* 0x000fe4000bf05270 */
[----:B------:R-:W-:Y:S02]  /*1ed0*/  USEL UR20, UR35, URZ, UP2 ;  /* 0x000000ff23147287 */ /* 0x000fe40009000000 */
[----:B------:R-:W-:Y:S05]  /*1ee0*/  USEL UR21, UR28, URZ, UP1 ;  /* 0x000000ff1c157287 */ /* 0x000fea0008800000 */
[----:B-1----:R-:W-:Y:S07]  /*1ef0*/  BRA.U UP0, `(.L_x_29) ;  /* 0xfffffffd00087547 */ /* 0x002fee000b83ffff */
.L_x_23:
[----:B------:R-:W-:Y:S01]  /*1f00*/  ULEA UR4, UR29, UR36, 0x3 ;  /* 0x000000241d047291 */ /* 0x000fe2000f8e18ff */
[----:B-1----:R-:W-:Y:S01]  /*1f10*/  SHF.L.U32 R0, R3, 0x1f, RZ ;  /* 0x0000001f03007819 */ /* 0x002fe200000006ff */
[----:B------:R-:W-:Y:S01]  /*1f20*/  @!P1 SYNCS.ARRIVE.TRANS64.A1T0 RZ, [UR36+0xc8], RZ ;  /* 0x0000c8ffffff99a7 */ /* 0x000fe20008100024 */
[----:B------:R-:W-:-:S06]  /*1f30*/  UISETP.GE.AND UP0, UPT, UR52, 0x1, UPT ;  /* 0x000000013400788c */ /* 0x000fcc000bf06270 */
[----:B--2---:R1:W2:Y:S03]  /*1f40*/  SYNCS.PHASECHK.TRANS64.TRYWAIT P0, [UR4+0x40], R0 ;  /* 0x00004000ff0075a7 */ /* 0x0042a60008001104 */
[----:B------:R-:W-:Y:S05]  /*1f50*/  BRA.U !UP0, `(.L_x_30) ;  /* 0x0000000508987547 */ /* 0x000fea000b800000 */
[----:B------:R-:W3:Y:S01]  /*1f60*/  LDCU.128 UR8, c[0x0][0x480] ;  /* 0x00009000ff0877ac */ /* 0x000ee20008000c00 */
[----:B------:R-:W4:Y:S01]  /*1f70*/  LDCU.128 UR32, c[0x0][0x490] ;  /* 0x00009200ff2077ac */ /* 0x000f220008000c00 */
[----:B------:R-:W1:Y:S01]  /*1f80*/  LDCU.64 UR30, c[0x0][0x4c0] ;  /* 0x00009800ff1e77ac */ /* 0x000e620008000a00 */
[----:B------:R-:W1:Y:S01]  /*1f90*/  LDCU UR13, c[0x0][0x4c8] ;  /* 0x00009900ff0d77ac */ /* 0x000e620008000800 */
[----:B------:R-:W1:Y:S01]  /*1fa0*/  LDCU.64 UR16, c[0x0][0x4f0] ;  /* 0x00009e00ff1077ac */ /* 0x000e620008000a00 */
[----:B---3--:R-:W-:Y:S02]  /*1fb0*/  UIMAD.WIDE.U32 UR4, UR43, UR9, URZ ;  /* 0x000000092b0472a5 */ /* 0x008fe4000f8e00ff */
[----:B------:R-:W-:Y:S02]  /*1fc0*/  UISETP.NE.AND UP0, UPT, UR8, 0x1, UPT ;  /* 0x000000010800788c */ /* 0x000fe4000bf05270 */
[----:B------:R-:W-:Y:S01]  /*1fd0*/  USHF.R.U32.HI UR5, URZ, UR10, UR5 ;  /* 0x0000000aff057299 */ /* 0x000fe20008011605 */
[----:B------:R-:W3:Y:S03]  /*1fe0*/  LDCU UR9, c[0x0][0x4a0] ;  /* 0x00009400ff0977ac */ /* 0x000ee60008000800 */
[----:B------:R-:W-:-:S02]  /*1ff0*/  USEL UR5, UR43, UR5, !UP0 ;  /* 0x000000052b057287 */ /* 0x000fc4000c000000 */
[----:B------:R-:W-:Y:S02]  /*2000*/  UISETP.NE.AND UP0, UPT, UR11, 0x1, UPT ;  /* 0x000000010b00788c */ /* 0x000fe4000bf05270 */
[----:B----4-:R-:W-:Y:S01]  /*2010*/  UIMAD.WIDE.U32 UR6, UR5, UR32, URZ ;  /* 0x00000020050672a5 */ /* 0x010fe2000f8e00ff */
[----:B------:R-:W1:Y:S01]  /*2020*/  LDCU UR10, c[0x0][0x4ec] ;  /* 0x00009d80ff0a77ac */ /* 0x000e620008000800 */
[----:B------:R-:W4:Y:S05]  /*2030*/  LDCU UR48, c[0x0][0x38c] ;  /* 0x00007180ff3077ac */ /* 0x000f2a0008000800 */
[----:B------:R-:W-:Y:S01]  /*2040*/  UMOV UR4, UR7 ;  /* 0x0000000700047c82 */ /* 0x000fe20008000000 */
[----:B------:R-:W1:Y:S01]  /*2050*/  LDCU UR23, c[0x0][0x4cc] ;  /* 0x00009980ff1777ac */ /* 0x000e620008000800 */
[----:B------:R-:W-:Y:S01]  /*2060*/  USHF.R.U32.HI UR4, URZ, UR33, UR4 ;  /* 0x00000021ff047299 */ /* 0x000fe20008011604 */
[----:B------:R-:W1:Y:S03]  /*2070*/  LDCU.64 UR40, c[0x0][0x390] ;  /* 0x00007200ff2877ac */ /* 0x000e660008000a00 */
[----:B------:R-:W-:-:S02]  /*2080*/  USEL UR4, UR5, UR4, !UP0 ;  /* 0x0000000405047287 */ /* 0x000fc4000c000000 */
[----:B------:R-:W-:Y:S02]  /*2090*/  UISETP.NE.AND UP0, UPT, UR34, 0x1, UPT ;  /* 0x000000012200788c */ /* 0x000fe4000bf05270 */
[----:B------:R-:W-:Y:S01]  /*20a0*/  UIMAD.WIDE.U32 UR6, UR4, UR35, URZ ;  /* 0x00000023040672a5 */ /* 0x000fe2000f8e00ff */
[----:B------:R-:W1:Y:S01]  /*20b0*/  LDCU.64 UR24, c[0x0][0x4d0] ;  /* 0x00009a00ff1877ac */ /* 0x000e620008000a00 */
[----:B------:R-:W-:-:S05]  /*20c0*/  UIADD3 UR42, UPT, UPT, UR52, UR42, URZ ;  /* 0x0000002a342a7290 */ /* 0x000fca000fffe0ff */
[----:B------:R-:W-:Y:S01]  /*20d0*/  UMOV UR6, UR7 ;  /* 0x0000000700067c82 */ /* 0x000fe20008000000 */
[----:B------:R-:W-:Y:S02]  /*20e0*/  UIADD3 UR7, UPT, UPT, -UR5, URZ, URZ ;  /* 0x000000ff05077290 */ /* 0x000fe4000fffe1ff */
[----:B---3--:R-:W-:Y:S02]  /*20f0*/  USHF.R.U32.HI UR6, URZ, UR9, UR6 ;  /* 0x00000009ff067299 */ /* 0x008fe40008011606 */
[----:B------:R-:W-:Y:S02]  /*2100*/  UIMAD UR7, UR8, UR7, UR43 ;  /* 0x00000007080772a4 */ /* 0x000fe4000f8e022b */
[----:B------:R-:W-:Y:S02]  /*2110*/  USEL UR14, UR4, UR6, !UP0 ;  /* 0x00000006040e7287 */ /* 0x000fe4000c000000 */
[----:B------:R-:W-:Y:S02]  /*2120*/  UIADD3 UR6, UPT, UPT, -UR4, URZ, URZ ;  /* 0x000000ff04067290 */ /* 0x000fe4000fffe1ff */
[----:B------:R-:W-:-:S02]  /*2130*/  UIADD3 UR9, UPT, UPT, -UR14, URZ, URZ ;  /* 0x000000ff0e097290 */ /* 0x000fc4000fffe1ff */
[----:B------:R-:W-:Y:S02]  /*2140*/  UIMAD UR12, UR11, UR6, UR5 ;  /* 0x000000060b0c72a4 */ /* 0x000fe4000f8e0205 */
[----:B------:R-:W-:Y:S02]  /*2150*/  UIMAD UR9, UR34, UR9, UR4 ;  /* 0x00000009220972a4 */ /* 0x000fe4000f8e0204 */
[----:B-1----:R-:W-:Y:S01]  /*2160*/  UIMAD UR11, UR7, UR30, UR10 ;  /* 0x0000001e070b72a4 */ /* 0x002fe2000f8e020a */
[----:B------:R-:W1:Y:S02]  /*2170*/  LDCU.64 UR4, c[0x0][0x4f8] ;  /* 0x00009f00ff0477ac */ /* 0x000e640008000a00 */
[----:B------:R-:W3:Y:S01]  /*2180*/  LDCU UR6, c[0x0][0x500] ;  /* 0x0000a000ff0677ac */ /* 0x000ee20008000800 */
[----:B------:R-:W-:Y:S02]  /*2190*/  UIMAD UR12, UR12, UR31, UR16 ;  /* 0x0000001f0c0c72a4 */ /* 0x000fe4000f8e0210 */
[----:B------:R-:W-:Y:S01]  /*21a0*/  UIMAD UR13, UR9, UR13, UR17 ;  /* 0x0000000d090d72a4 */ /* 0x000fe2000f8e0211 */
[----:B------:R-:W-:Y:S01]  /*21b0*/  UMOV UR35, UR52 ;  /* 0x0000003400237c82 */ /* 0x000fe20008000000 */
[----:B----4-:R-:W-:-:S10]  /*21c0*/  UMOV UR7, UR29 ;  /* 0x0000001d00077c82 */ /* 0x010fd40008000000 */
.L_x_36:
[----:B------:R-:W-:Y:S01]  /*21d0*/  @!P3 MOV R4, 0x6000 ;  /* 0x000060000004b802 */ /* 0x000fe20000000f00 */
[----:B------:R-:W-:Y:S01]  /*21e0*/  ULEA UR9, UR7, UR36, 0x3 ;  /* 0x0000002407097291 */ /* 0x000fe2000f8e18ff */
[----:B--2---:R-:W-:Y:S11]  /*21f0*/  @P0 BRA `(.L_x_31) ;  /* 0x00000000000c0947 */ /* 0x004ff60003800000 */
[----:B------:R-:W-:Y:S04]  /*2200*/  SHF.L.U32 R5, R3, 0x1f, RZ ;  /* 0x0000001f03057819 */ /* 0x000fe800000006ff */
[----:B------:R-:W2:Y:S02]  /*2210*/  SYNCS.PHASECHK.TRANS64.TRYWAIT P0, [UR9+0x40], R5 ;  /* 0x00004005ff0075a7 */ /* 0x000ea40008001109 */
[----:B--2---:R-:W-:Y:S05]  /*2220*/  @!P0 BRA `(.L_x_32) ;  /* 0x0000006c00248947 */ /* 0x004fea0003800000 */
.L_x_31:
[----:B------:R4:W-:Y:S01]  /*2230*/  @!P3 SYNCS.ARRIVE.TRANS64 RZ, [UR9], R4 ;  /* 0x00000004ffffb9a7 */ /* 0x0009e20008000009 */
[----:B------:R-:W-:Y:S04]  /*2240*/  ULOP3.LUT UR8, UR37, 0x2, URZ, 0xfc, !UPT ;  /* 0x0000000225087892 */ /* 0x000fe8000f8efcff */
[----:B------:R-:W-:Y:S09]  /*2250*/  UISETP.NE.AND UP0, UPT, UR8, 0x2, UPT ;  /* 0x000000020800788c */ /* 0x000ff2000bf05270 */
[----:B------:R-:W-:Y:S05]  /*2260*/  BRA.U UP0, `(.L_x_33) ;  /* 0x0000000100047547 */ /* 0x000fea000b800000 */
[----:B-1-3--:R-:W-:Y:S05]  /*2270*/  BPT.TRAP 0x1 ;  /* 0x000000040000795c */ /* 0x00afea0000300000 */
.L_x_33:
[----:B------:R-:W-:Y:S04]  /*2280*/  BSSY.RECONVERGENT B0, `(.L_x_34) ;  /* 0x0000003000007945 */ /* 0x000fe80003800200 */
[----:B------:R-:W-:Y:S05]  /*2290*/  @P2 BRA `(.L_x_35) ;  /* 0x0000000000042947 */ /* 0x000fea0003800000 */
[----:B-1-3--:R-:W-:Y:S05]  /*22a0*/  BPT.TRAP 0x1 ;  /* 0x000000040000795c */ /* 0x00afea0000300000 */
.L_x_35:
[----:B-1-3--:R-:W-:Y:S05]  /*22b0*/  BSYNC.RECONVERGENT B0 ;  /* 0x0000000000007941 */ /* 0x00afea0003800200 */
.L_x_34:
        /* <DEDUP_REMOVED lines=27> */
[----:B------:R-:W-:Y:S01]  /*2470*/  UMOV UR43, 0x30000 ;  /* 0x00030000002b7882 */ /* 0x000fe20000000000 */
[----:B------:R-:W-:Y:S01]  /*2480*/  UMOV UR46, 0x0 ;  /* 0x00000000002e7882 */ /* 0x000fe20000000000 */
[----:B------:R-:W-:Y:S01]  /*2490*/  UMOV UR47, 0x10000000 ;  /* 0x10000000002f7882 */ /* 0x000fe20000000000 */
[----:B------:R-:W-:Y:S01]  /*24a0*/  UMOV UR17, UR9 ;  /* 0x0000000900117c82 */ /* 0x000fe20008000000 */
[----:B------:R-:W-:Y:S03]  /*24b0*/  UMOV UR18, UR10 ;  /* 0x0000000a00127c82 */ /* 0x000fe60008000000 */
[----:B------:R-:W-:Y:S01]  /*24c0*/  @UP2 UIADD3 UR28, UPT, UPT, UR21, URZ, URZ ;  /* 0x000000ff151c2290 */ /* 0x000fe2000fffe0ff */
[----:B------:R4:W-:Y:S03]  /*24d0*/  UTMALDG.5D.MULTICAST [UR16], [UR30], UR43, desc[UR46] ;  /* 0x00002e101e0073b4 */ /* 0x0009e6000802182b */
[----:B------:R-:W-:Y:S11]  /*24e0*/  UISETP.NE.AND UP1, UPT, UR28, UR40, UPT ;  /* 0x000000281c00728c */ /* 0x000ff6000bf25270 */
[----:B------:R-:W-:Y:S04]  /*24f0*/  @UP1 UIADD3 UR27, UPT, UPT, UR22, URZ, URZ ;  /* 0x000000ff161b1290 */ /* 0x000fe8000fffe0ff */
[----:B------:R-:W-:Y:S02]  /*2500*/  UISETP.NE.AND UP0, UPT, UR27, UR41, UPT ;  /* 0x000000291b00728c */ /* 0x000fe4000bf05270 */
[----:B---3--:R-:W-:Y:S09]  /*2510*/  UIADD3 UR8, UPT, UPT, UR26, 0x1, URZ ;  /* 0x000000011a087890 */ /* 0x008ff2000fffe0ff */
[----:B------:R-:W-:Y:S02]  /*2520*/  @UP0 UIADD3 UR8, UPT, UPT, UR26, URZ, URZ ;  /* 0x000000ff1a080290 */ /* 0x000fe4000fffe0ff */
[----:B------:R-:W-:Y:S05]  /*2530*/  UIADD3 UR7, UPT, UPT, UR35, -0x1, URZ ;  /* 0xffffffff23077890 */ /* 0x000fea000fffe0ff */
[----:B------:R-:W-:Y:S01]  /*2540*/  UMOV UR26, UR8 ;  /* 0x00000008001a7c82 */ /* 0x000fe20008000000 */
[----:B----4-:R-:W-:Y:S02]  /*2550*/  USEL UR22, UR27, URZ, UP0 ;  /* 0x000000ff1b167287 */ /* 0x010fe40008000000 */
[----:B------:R-:W-:Y:S02]  /*2560*/  UISETP.GT.U32.AND UP0, UPT, UR35, 0x1, UPT ;  /* 0x000000012300788c */ /* 0x000fe4000bf04070 */
[----:B------:R-:W-:Y:S02]  /*2570*/  USEL UR20, UR34, URZ, UP2 ;  /* 0x000000ff22147287 */ /* 0x000fe40009000000 */
[----:B------:R-:W-:Y:S01]  /*2580*/  USEL UR21, UR28, URZ, UP1 ;  /* 0x000000ff1c157287 */ /* 0x000fe20008800000 */
[----:B------:R-:W-:Y:S01]  /*2590*/  UMOV UR35, UR7 ;  /* 0x0000000700237c82 */ /* 0x000fe20008000000 */
[----:B------:R-:W-:Y:S03]  /*25a0*/  UMOV UR7, UR29 ;  /* 0x0000001d00077c82 */ /* 0x000fe60008000000 */
[----:B-1----:R-:W-:Y:S07]  /*25b0*/  BRA.U UP0, `(.L_x_36) ;  /* 0xfffffffd00047547 */ /* 0x002fee000b83ffff */
.L_x_30:
[----:B------:R-:W-:Y:S01]  /*25c0*/  SHF.L.U32 R4, R2, 0x1f, RZ ;  /* 0x0000001f02047819 */ /* 0x000fe200000006ff */
[----:B------:R-:W-:-:S03]  /*25d0*/  NOP ;  /* 0x0000000000007918 */ /* 0x000fc60000000000 */
[----:B--2---:R-:W2:Y:S02]  /*25e0*/  SYNCS.PHASECHK.TRANS64.TRYWAIT P0, [UR36+0xd0], R4 ;  /* 0x0000d004ff0075a7 */ /* 0x004ea40008001124 */
[----:B--2---:R-:W-:Y:S05]  /*25f0*/  @!P0 BRA `(.L_x_37) ;  /* 0x0000006800488947 */ /* 0x004fea0003800000 */
.L_x_138:
[----:B-1----:R-:W1:Y:S01]  /*2600*/  LDS.128 R4, [UR36+0x110] ;  /* 0x00011024ff047984 */ /* 0x002e620008000c00 */
[----:B------:R-:W-:Y:S02]  /*2610*/  UIADD3 UR4, UPT, UPT, UR36, 0xd8, URZ ;  /* 0x000000d824047890 */ /* 0x000fe4000fffe0ff */
[----:B------:R-:W-:Y:S01]  /*2620*/  UISETP.GE.AND UP0, UPT, UR39, 0x1, UPT ;  /* 0x000000012700788c */ /* 0x000fe2000bf06270 */
[----:B------:R-:W-:Y:S01]  /*2630*/  @!PT LDS RZ, [RZ] ;  /* 0x00000000fffff984 */ /* 0x000fe20000000800 */
[----:B------:R-:W-:Y:S01]  /*2640*/  @!PT LDS RZ, [RZ] ;  /* 0x00000000fffff984 */ /* 0x000fe20000000800 */
[----:B------:R-:W-:Y:S01]  /*2650*/  @!PT LDS RZ, [RZ] ;  /* 0x00000000fffff984 */ /* 0x000fe20000000800 */
[----:B------:R-:W-:Y:S01]  /*2660*/  @!PT LDS RZ, [RZ] ;  /* 0x00000000fffff984 */ /* 0x000fe20000000800 */
[----:B------:R2:W-:Y:S06]  /*2670*/  MEMBAR.ALL.CTA ;  /* 0x0000000000007992 */ /* 0x0005ec0000008000 */
[----:B--2---:R-:W2:Y:S01]  /*2680*/  FENCE.VIEW.ASYNC.S ;  /* 0x00000000000073c6 */ /* 0x004ea20000000000 */
[----:B------:R-:W-:-:S09]  /*2690*/  UPRMT UR4, URZ, 0x654, UR4 ;  /* 0x00000654ff047896 */ /* 0x000fd20008000004 */
[----:B--2---:R-:W-:Y:S01]  /*26a0*/  SYNCS.ARRIVE.TRANS64.RED.A1T0 RZ, [UR4], RZ ;  /* 0x000000ffffff79a7 */ /* 0x004fe20008100404 */
[----:B-1----:R-:W-:-:S13]  /*26b0*/  LOP3.LUT P0, RZ, R6, 0x1, RZ, 0xc0, !PT ;  /* 0x0000000106ff7812 */ /* 0x002fda000780c0ff */
[----:B------:R-:W-:Y:S01]  /*26c0*/  VOTEU.ANY UP1, P0 ;  /* 0x0000000000ff7886 */ /* 0x000fe20000020100 */
[----:B------:R-:W-:-:S13]  /*26d0*/  PLOP3.LUT P0, PT, PT, PT, UP1, 0x80, 0x8 ;  /* 0x000000000008781c */ /* 0x000fda0003f0f018 */
[----:B------:R-:W-:Y:S02]  /*26e0*/  @P0 MOV R0, R4 ;  /* 0x0000000400000202 */ /* 0x000fe40000000f00 */
[----:B------:R-:W-:Y:S02]  /*26f0*/  @P0 LOP3.LUT R4, R5, 0xffff, RZ, 0xc0, !PT ;  /* 0x0000ffff05040812 */ /* 0x000fe400078ec0ff */
[----:B------:R-:W-:Y:S02]  /*2700*/  @P0 R2UR UR6, R0 ;  /* 0x00000000000602ca */ /* 0x000fe400000e0000 */
[----:B------:R-:W-:-:S11]  /*2710*/  @P0 R2UR UR5, R4 ;  /* 0x00000000040502ca */ /* 0x000fd600000e0000 */
[----:B------:R-:W-:Y:S02]  /*2720*/  @UP1 UMOV UR50, UR6 ;  /* 0x0000000600321c82 */ /* 0x000fe40008000000 */
[----:B------:R-:W-:Y:S01]  /*2730*/  @UP1 UMOV UR49, UR5 ;  /* 0x0000000500311c82 */ /* 0x000fe20008000000 */
[----:B------:R-:W-:Y:S05]  /*2740*/  BRA.U !UP0, `(.L_x_38) ;  /* 0x0000000108d47547 */ /* 0x000fea000b800000 */
[----:B------:R-:W1:Y:S01]  /*2750*/  LDCU.128 UR16, c[0x0][0xc10] ;  /* 0x00018200ff1077ac */ /* 0x000e620008000c00 */
[----:B------:R-:W2:Y:S01]  /*2760*/  LDCU UR21, c[0x0][0xc20] ;  /* 0x00018400ff1577ac */ /* 0x000ea20008000800 */
[----:B------:R-:W3:Y:S01]  /*2770*/  LDCU UR20, c[0x0][0xc0c] ;  /* 0x00018180ff1477ac */ /* 0x000ee20008000800 */
[----:B------:R-:W4:Y:S01]  /*2780*/  LDCU.64 UR8, c[0x0][0xc28] ;  /* 0x00018500ff0877ac */ /* 0x000f220008000a00 */
[----:B------:R-:W-:Y:S02]  /*2790*/  UISETP.NE.AND UP3, UPT, UR39, 0x1, UPT ;  /* 0x000000012700788c */ /* 0x000fe4000bf65270 */
[----:B-1----:R-:W-:Y:S02]  /*27a0*/  UIMAD.WIDE.U32 UR4, UR53, UR19, URZ ;  /* 0x00000013350472a5 */ /* 0x002fe4000f8e00ff */
[----:B------:R-:W-:Y:S02]  /*27b0*/  UIMAD.WIDE.U32 UR6, UR54, UR16, URZ ;  /* 0x00000010360672a5 */ /* 0x000fe4000f8e00ff */
[----:B------:R-:W-:-:S02]  /*27c0*/  UISETP.NE.AND UP0, UPT, UR18, 0x1, UPT ;  /* 0x000000011200788c */ /* 0x000fc4000bf05270 */
[----:B------:R-:W-:Y:S01]  /*27d0*/  UIMAD.WIDE.U32 UR14, UR49, UR19, URZ ;  /* 0x00000013310e72a5 */ /* 0x000fe2000f8e00ff */
[----:B------:R-:W-:Y:S01]  /*27e0*/  UMOV UR4, UR5 ;  /* 0x0000000500047c82 */ /* 0x000fe20008000000 */
[----:B---3--:R-:W-:Y:S02]  /*27f0*/  UISETP.NE.AND UP2, UPT, UR20, 0x1, UPT ;  /* 0x000000011400788c */ /* 0x008fe4000bf45270 */
[----:B--2---:R-:W-:Y:S02]  /*2800*/  USHF.R.U32.HI UR5, URZ, UR21, UR4 ;  /* 0x00000015ff057299 */ /* 0x004fe40008011604 */
[----:B------:R-:W-:Y:S01]  /*2810*/  UIMAD.WIDE.U32 UR12, UR50, UR16, URZ ;  /* 0x00000010320c72a5 */ /* 0x000fe2000f8e00ff */
[----:B------:R-:W-:Y:S01]  /*2820*/  UMOV UR4, UR7 ;  /* 0x0000000700047c82 */ /* 0x000fe20008000000 */
[----:B------:R-:W-:Y:S02]  /*2830*/  USEL UR5, UR53, UR5, !UP0 ;  /* 0x0000000535057287 */ /* 0x000fe4000c000000 */
[----:B------:R-:W-:-:S02]  /*2840*/  USHF.R.U32.HI UR4, URZ, UR17, UR4 ;  /* 0x00000011ff047299 */ /* 0x000fc40008011604 */
[----:B----4-:R-:W-:Y:S02]  /*2850*/  UIMAD.WIDE.U32 UR10, UR5, UR8, URZ ;  /* 0x00000008050a72a5 */ /* 0x010fe4000f8e00ff */
[----:B------:R-:W-:Y:S01]  /*2860*/  USEL UR6, UR54, UR4, !UP2 ;  /* 0x0000000436067287 */ /* 0x000fe2000d000000 */
[----:B------:R-:W-:Y:S02]  /*2870*/  UMOV UR12, UR13 ;  /* 0x0000000d000c7c82 */ /* 0x000fe40008000000 */
[----:B------:R-:W-:Y:S01]  /*2880*/  UMOV UR4, UR15 ;  /* 0x0000000f00047c82 */ /* 0x000fe20008000000 */
[----:B------:R-:W-:Y:S01]  /*2890*/  UIMAD.WIDE.U32 UR14, UR6, UR8, URZ ;  /* 0x00000008060e72a5 */ /* 0x000fe2000f8e00ff */
[----:B------:R-:W-:Y:S01]  /*28a0*/  UMOV UR10, UR11 ;  /* 0x0000000b000a7c82 */ /* 0x000fe20008000000 */
[----:B------:R-:W-:Y:S02]  /*28b0*/  USHF.R.U32.HI UR4, URZ, UR21, UR4 ;  /* 0x00000015ff047299 */ /* 0x000fe40008011604 */
[----:B------:R-:W-:-:S03]  /*28c0*/  @UP3 USHF.R.U32.HI UR5, URZ, UR9, UR10 ;  /* 0x00000009ff053299 */ /* 0x000fc6000801160a */
[----:B------:R-:W-:Y:S01]  /*28d0*/  UMOV UR14, UR15 ;  /* 0x0000000f000e7c82 */ /* 0x000fe20008000000 */
[----:B------:R-:W-:Y:S02]  /*28e0*/  USHF.R.U32.HI UR17, URZ, UR17, UR12 ;  /* 0x00000011ff117299 */ /* 0x000fe4000801160c */
[----:B------:R-:W-:Y:S02]  /*28f0*/  USEL UR4, UR49, UR4, !UP0 ;  /* 0x0000000431047287 */ /* 0x000fe4000c000000 */
[----:B------:R-:W-:Y:S02]  /*2900*/  @UP3 USHF.R.U32.HI UR6, URZ, UR9, UR14 ;  /* 0x00000009ff063299 */ /* 0x000fe4000801160e */
[----:B------:R-:W-:Y:S02]  /*2910*/  UIMAD UR7, UR39, UR5, URZ ;  /* 0x00000005270772a4 */ /* 0x000fe4000f8e02ff */
[----:B------:R-:W-:Y:S02]  /*2920*/  USEL UR5, UR50, UR17, !UP2 ;  /* 0x0000001132057287 */ /* 0x000fe4000d000000 */
[----:B------:R-:W-:-:S02]  /*2930*/  UIMAD UR12, UR39, UR6, URZ ;  /* 0x00000006270c72a4 */ /* 0x000fc4000f8e02ff */
[----:B------:R-:W-:Y:S02]  /*2940*/  UISETP.GE.AND UP0, UPT, UR4, UR7, UPT ;  /* 0x000000070400728c */ /* 0x000fe4000bf06270 */
[----:B------:R-:W-:Y:S02]  /*2950*/  UIMAD.WIDE.U32 UR10, UR4, UR8, URZ ;  /* 0x00000008040a72a5 */ /* 0x000fe4000f8e00ff */
[----:B------:R-:W-:Y:S02]  /*2960*/  UISETP.GE.OR UP0, UPT, UR5, UR12, UP0 ;  /* 0x0000000c0500728c */ /* 0x000fe40008706670 */
[----:B------:R-:W-:Y:S02]  /*2970*/  UIMAD.WIDE.U32 UR12, UR5, UR8, URZ ;  /* 0x00000008050c72a5 */ /* 0x000fe4000f8e00ff */
[----:B------:R-:W-:Y:S01]  /*2980*/  UIADD3 UR10, UPT, UPT, -UR4, URZ, URZ ;  /* 0x000000ff040a7290 */ /* 0x000fe2000fffe1ff */
[----:B------:R-:W-:Y:S01]  /*2990*/  UMOV UR8, UR11 ;  /* 0x0000000b00087c82 */ /* 0x000fe20008000000 */
[----:B------:R-:W-:-:S02]  /*29a0*/  UIADD3 UR11, UPT, UPT, -UR5, URZ, URZ ;  /* 0x000000ff050b7290 */ /* 0x000fc4000fffe1ff */
[----:B------:R-:W-:-:S03]  /*29b0*/  USHF.R.U32.HI UR8, URZ, UR9, UR8 ;  /* 0x00000009ff087299 */ /* 0x000fc60008011608 */
[----:B------:R-:W-:Y:S01]  /*29c0*/  @!UP0 UMOV UR7, UR13 ;  /* 0x0000000d00078c82 */ /* 0x000fe20008000000 */
[----:B------:R-:W-:Y:S02]  /*29d0*/  UIMAD UR10, UR18, UR10, UR49 ;  /* 0x0000000a120a72a4 */ /* 0x000fe4000f8e0231 */
[----:B------:R-:W-:Y:S02]  /*29e0*/  USEL UR8, UR4, UR8, !UP3 ;  /* 0x0000000804087287 */ /* 0x000fe4000d800000 */
[----:B------:R-:W-:Y:S02]  /*29f0*/  @!UP0 USHF.R.U32.HI UR7, URZ, UR9, UR7 ;  /* 0x00000009ff078299 */ /* 0x000fe40008011607 */
[----:B------:R-:W-:Y:S02]  /*2a00*/  UIADD3 UR9, UPT, UPT, -UR8, URZ, URZ ;  /* 0x000000ff08097290 */ /* 0x000fe4000fffe1ff */
[----:B------:R-:W-:Y:S02]  /*2a10*/  @!UP0 USEL UR7, UR5, UR7, !UP3 ;  /* 0x0000000705078287 */ /* 0x000fe4000d800000 */
[----:B------:R-:W-:-:S02]  /*2a20*/  UIMAD UR9, UR39, UR9, UR4 ;  /* 0x00000009270972a4 */ /* 0x000fc4000f8e0204 */
[----:B------:R-:W-:Y:S02]  /*2a30*/  @!UP0 UIADD3 UR8, UPT, UPT, UR8, -UR7, URZ ;  /* 0x8000000708088290 */ /* 0x000fe4000fffe0ff */
[----:B------:R-:W-:Y:S02]  /*2a40*/  @!UP0 UIMAD UR7, UR9, UR6, UR7 ;  /* 0x00000006090782a4 */ /* 0x000fe4000f8e0207 */
[----:B------:R-:W-:Y:S02]  /*2a50*/  @!UP0 UIMAD UR4, UR39, UR8, UR5 ;  /* 0x00000008270482a4 */ /* 0x000fe4000f8e0205 */
[----:B------:R-:W-:Y:S02]  /*2a60*/  UIMAD UR6, UR20, UR11, UR50 ;  /* 0x0000000b140672a4 */ /* 0x000fe4000f8e0232 */
[----:B------:R-:W-:Y:S01]  /*2a70*/  UIMAD UR49, UR4, UR18, UR10 ;  /* 0x00000012043172a4 */ /* 0x000fe2000f8e020a */
[----:B------:R-:W-:Y:S02]  /*2a80*/  @!UP0 UMOV UR5, UR7 ;  /* 0x0000000700058c82 */ /* 0x000fe40008000000 */
[----:B------:R-:W-:-:S12]  /*2a90*/  UIMAD UR50, UR5, UR20, UR6 ;  /* 0x00000014053272a4 */ /* 0x000fd8000f8e0206 */
.L_x_38:
[----:B------:R-:W1:Y:S02]  /*2aa0*/  LDCU UR4, c[0x0][0xc30] ;  /* 0x00018600ff0477ac */ /* 0x000e640008000800 */
[----:B-1----:R-:W-:-:S09]  /*2ab0*/  UISETP.NE.AND UP0, UPT, UR4, 0x1, UPT ;  /* 0x000000010400788c */ /* 0x002fd2000bf05270 */
[----:B------:R-:W-:Y:S05]  /*2ac0*/  BRA.U UP0, `(.L_x_39) ;  /* 0x0000000100447547 */ /* 0x000fea000b800000 */
[----:B------:R-:W1:Y:S01]  /*2ad0*/  LDCU.128 UR8, c[0x0][0xc10] ;  /* 0x00018200ff0877ac */ /* 0x000e620008000c00 */
[----:B------:R-:W2:Y:S01]  /*2ae0*/  LDCU UR12, c[0x0][0xc0c] ;  /* 0x00018180ff0c77ac */ /* 0x000ea20008000800 */
[----:B------:R-:W3:Y:S01]  /*2af0*/  LDCU UR13, c[0x0][0xc20] ;  /* 0x00018400ff0d77ac */ /* 0x000ee20008000800 */
[----:B-1----:R-:W-:Y:S02]  /*2b00*/  UIMAD.WIDE.U32 UR6, UR50, UR8, URZ ;  /* 0x00000008320672a5 */ /* 0x002fe4000f8e00ff */
[----:B------:R-:W-:Y:S02]  /*2b10*/  UIMAD.WIDE.U32 UR4, UR49, UR11, URZ ;  /* 0x0000000b310472a5 */ /* 0x000fe4000f8e00ff */
[----:B--2---:R-:W-:Y:S02]  /*2b20*/  UISETP.NE.AND UP2, UPT, UR12, 0x1, UPT ;  /* 0x000000010c00788c */ /* 0x004fe4000bf45270 */
[----:B------:R-:W-:Y:S01]  /*2b30*/  UISETP.NE.AND UP0, UPT, UR10, 0x1, UPT ;  /* 0x000000010a00788c */ /* 0x000fe2000bf05270 */
[----:B------:R-:W-:-:S02]  /*2b40*/  UMOV UR6, UR7 ;  /* 0x0000000700067c82 */ /* 0x000fc40008000000 */
[----:B------:R-:W-:Y:S01]  /*2b50*/  UMOV UR4, UR5 ;  /* 0x0000000500047c82 */ /* 0x000fe20008000000 */
[----:B------:R-:W-:Y:S02]  /*2b60*/  USHF.R.U32.HI UR6, URZ, UR9, UR6 ;  /* 0x00000009ff067299 */ /* 0x000fe40008011606 */
[----:B---3--:R-:W-:Y:S02]  /*2b70*/  USHF.R.U32.HI UR4, URZ, UR13, UR4 ;  /* 0x0000000dff047299 */ /* 0x008fe40008011604 */
[----:B------:R-:W-:Y:S02]  /*2b80*/  USEL UR5, UR50, UR6, !UP2 ;  /* 0x0000000632057287 */ /* 0x000fe4000d000000 */
[----:B------:R-:W-:-:S04]  /*2b90*/  USEL UR4, UR49, UR4, !UP0 ;  /* 0x0000000431047287 */ /* 0x000fc8000c000000 */
[----:B------:R-:W-:Y:S02]  /*2ba0*/  UIADD3 UR6, UPT, UPT, UR5, -UR4, URZ ;  /* 0x8000000405067290 */ /* 0x000fe4000fffe0ff */
[----:B------:R-:W-:Y:S02]  /*2bb0*/  UIADD3 UR4, UPT, UPT, -UR5, UR4, URZ ;  /* 0x0000000405047290 */ /* 0x000fe4000fffe1ff */
[----:B------:R-:W-:Y:S02]  /*2bc0*/  UIMAD UR49, UR6, UR10, UR49 ;  /* 0x0000000a063172a4 */ /* 0x000fe4000f8e0231 */
[----:B------:R-:W-:-:S12]  /*2bd0*/  UIMAD UR50, UR4, UR12, UR50 ;  /* 0x0000000c043272a4 */ /* 0x000fd8000f8e0232 */
.L_x_39:
[----:B------:R-:W-:Y:S01]  /*2be0*/  R2UR UR5, R58 ;  /* 0x000000003a0572ca */ /* 0x000fe200000e0000 */
[----:B------:R-:W-:Y:S01]  /*2bf0*/  UMOV UR34, UR42 ;  /* 0x0000002a00227c82 */ /* 0x000fe20008000000 */
[----:B------:R-:W-:Y:S02]  /*2c00*/  R2UR UR4, R57 ;  /* 0x00000000390472ca */ /* 0x000fe400000e0000 */
[----:B------:R-:W-:Y:S02]  /*2c10*/  PLOP3.LUT P1, PT, PT, PT, PT, 0x80, 0x8 ;  /* 0x000000000008781c */ /* 0x000fe40003f2f070 */
[----:B------:R-:W-:-:S07]  /*2c20*/  LOP3.LUT R2, R2, 0x1, RZ, 0x3c, !PT ;  /* 0x0000000102027812 */ /* 0x000fce00078e3cff */
[----:B------:R-:W-:Y:S02]  /*2c30*/  UIADD3 UR51, UPT, UPT, UR50, UR5, URZ ;  /* 0x0000000532337290 */ /* 0x000fe4000fffe0ff */
[----:B------:R-:W-:Y:S01]  /*2c40*/  UIADD3 UR24, UPT, UPT, UR49, UR4, URZ ;  /* 0x0000000431187290 */ /* 0x000fe2000fffe0ff */
[----:B------:R-:W-:Y:S11]  /*2c50*/  BRA.U UP1, `(.L_x_40) ;  /* 0xffffffe901dc7547 */ /* 0x000ff6000b83ffff */
[----:B------:R-:W-:Y:S01]  /*2c60*/  UIADD3 UR36, UPT, UPT, UR36, 0x40, URZ ;  /* 0x0000004024247890 */ /* 0x000fe2000fffe0ff */
[----:B------:R-:W-:-:S03]  /*2c70*/  SHF.L.U32 R2, R3, 0x1f, RZ ;  /* 0x0000001f03027819 */ /* 0x000fc600000006ff */
[----:B------:R-:W-:-:S09]  /*2c80*/  ULEA UR4, UR29, UR36, 0x3 ;  /* 0x000000241d047291 */ /* 0x000fd2000f8e18ff */
[----:B------:R-:W1:Y:S02]  /*2c90*/  SYNCS.PHASECHK.TRANS64.TRYWAIT P0, [UR4], R2 ;  /* 0x00000002ff0075a7 */ /* 0x000e640008001104 */
[----:B-1----:R-:W-:Y:S05]  /*2ca0*/  @!P0 BRA `(.L_x_41) ;  /* 0x0000006000b48947 */ /* 0x002fea0003800000 */
.L_x_140:
[----:B------:R-:W-:-:S04]  /*2cb0*/  UIADD3 UR4, UPT, UPT, UR29, 0x1, URZ ;  /* 0x000000011d047890 */ /* 0x000fc8000fffe0ff */
[----:B------:R-:W-:-:S04]  /*2cc0*/  UISETP.NE.AND UP0, UPT, UR4, 0x8, UPT ;  /* 0x000000080400788c */ /* 0x000fc8000bf05270 */
[----:B------:R-:W-:Y:S02]  /*2cd0*/  USEL UR6, URZ, 0x1, UP0 ;  /* 0x00000001ff067887 */ /* 0x000fe40008000000 */
[----:B------:R-:W-:-:S04]  /*2ce0*/  USEL UR4, UR4, URZ, UP0 ;  /* 0x000000ff04047287 */ /* 0x000fc80008000000 */
[----:B------:R-:W-:Y:S01]  /*2cf0*/  ULEA UR5, UR4, UR36, 0x3 ;  /* 0x0000002404057291 */ /* 0x000fe2000f8e18ff */
[----:B-1----:R-:W-:-:S04]  /*2d00*/  LOP3.LUT R2, R3, UR6, RZ, 0x3c, !PT ;  /* 0x0000000603027c12 */ /* 0x002fc8000f8e3cff */
[----:B------:R-:W-:-:S04]  /*2d10*/  SHF.L.U32 R3, R2, 0x1f, RZ ;  /* 0x0000001f02037819 */ /* 0x000fc800000006ff */
[----:B------:R-:W1:Y:S02]  /*2d20*/  SYNCS.PHASECHK.TRANS64.TRYWAIT P0, [UR5], R3 ;  /* 0x00000003ff0075a7 */ /* 0x000e640008001105 */
[----:B-1----:R-:W-:Y:S05]  /*2d30*/  @!P0 BRA `(.L_x_42) ;  /* 0x0000006000a88947 */ /* 0x002fea0003800000 */
.L_x_142:
[----:B------:R-:W-:-:S04]  /*2d40*/  UIADD3 UR4, UPT, UPT, UR4, 0x1, URZ ;  /* 0x0000000104047890 */ /* 0x000fc8000fffe0ff */
[----:B------:R-:W-:-:S04]  /*2d50*/  UISETP.NE.AND UP0, UPT, UR4, 0x8, UPT ;  /* 0x000000080400788c */ /* 0x000fc8000bf05270 */
[----:B------:R-:W-:Y:S02]  /*2d60*/  USEL UR6, URZ, 0x1, UP0 ;  /* 0x00000001ff067887 */ /* 0x000fe40008000000 */
[----:B------:R-:W-:-:S04]  /*2d70*/  USEL UR4, UR4, URZ, UP0 ;  /* 0x000000ff04047287 */ /* 0x000fc80008000000 */
[----:B------:R-:W-:Y:S01]  /*2d80*/  ULEA UR5, UR4, UR36, 0x3 ;  /* 0x0000002404057291 */ /* 0x000fe2000f8e18ff */
[----:B------:R-:W-:-:S04]  /*2d90*/  LOP3.LUT R2, R2, UR6, RZ, 0x3c, !PT ;  /* 0x0000000602027c12 */ /* 0x000fc8000f8e3cff */
[----:B-1----:R-:W-:-:S04]  /*2da0*/  SHF.L.U32 R3, R2, 0x1f, RZ ;  /* 0x0000001f02037819 */ /* 0x002fc800000006ff */
[----:B------:R-:W1:Y:S02]  /*2db0*/  SYNCS.PHASECHK.TRANS64.TRYWAIT P0, [UR5], R3 ;  /* 0x00000003ff0075a7 */ /* 0x000e640008001105 */
[----:B-1----:R-:W-:Y:S05]  /*2dc0*/  @!P0 BRA `(.L_x_43) ;  /* 0x00000060009c8947 */ /* 0x002fea0003800000 */
.L_x_144:
        /* <DEDUP_REMOVED lines=9> */
.L_x_146:
        /* <DEDUP_REMOVED lines=9> */
.L_x_148:
        /* <DEDUP_REMOVED lines=9> */
.L_x_150:
        /* <DEDUP_REMOVED lines=9> */
.L_x_152:
[----:B------:R-:W-:-:S04]  /*3010*/  UIADD3 UR4, UPT, UPT, UR4, 0x1, URZ ;  /* 0x0000000104047890 */ /* 0x000fc8000fffe0ff */
[----:B------:R-:W-:-:S04]  /*3020*/  UISETP.NE.AND UP0, UPT, UR4, 0x8, UPT ;  /* 0x000000080400788c */ /* 0x000fc8000bf05270 */
[----:B------:R-:W-:Y:S02]  /*3030*/  USEL UR5, URZ, 0x1, UP0 ;  /* 0x00000001ff057887 */ /* 0x000fe40008000000 */
[----:B------:R-:W-:-:S04]  /*3040*/  USEL UR4, UR4, URZ, UP0 ;  /* 0x000000ff04047287 */ /* 0x000fc80008000000 */
[----:B------:R-:W-:Y:S01]  /*3050*/  ULEA UR4, UR4, UR36, 0x3 ;  /* 0x0000002404047291 */ /* 0x000fe2000f8e18ff */
[----:B------:R-:W-:-:S04]  /*3060*/  LOP3.LUT R2, R2, UR5, RZ, 0x3c, !PT ;  /* 0x0000000502027c12 */ /* 0x000fc8000f8e3cff */
[----:B------:R-:W-:Y:S01]  /*3070*/  SHF.L.U32 R2, R2, 0x1f, RZ ;  /* 0x0000001f02027819 */ /* 0x000fe200000006ff */
[----:B-1----:R-:W-:-:S07]  /*3080*/  IMAD.U32 R0, RZ, RZ, UR4 ;  /* 0x00000004ff007e24 */ /* 0x002fce000f8e00ff */
.L_x_48:
[----:B-1----:R1:W2:Y:S02]  /*3090*/  SYNCS.PHASECHK.TRANS64.TRYWAIT P0, [R0+URZ], R2 ;  /* 0x00000002000075a7 */ /* 0x0022a400080011ff */
[----:B--2---:R-:W-:Y:S05]  /*30a0*/  @!P0 NANOSLEEP.SYNCS 0x989680 ;  /* 0x009896800000895d */ /* 0x004fea0003900000 */
[----:B------:R-:W2:Y:S02]  /*30b0*/  @!P0 SYNCS.PHASECHK.TRANS64 P0, [R0+URZ], R2 ;  /* 0x00000002000085a7 */ /* 0x000ea400080010ff */
[----:B--2---:R-:W-:Y:S05]  /*30c0*/  @P0 EXIT ;  /* 0x000000000000094d */ /* 0x004fea0003800000 */
[----:B------:R-:W-:Y:S05]  /*30d0*/  BRA `(.L_x_48) ;  /* 0xfffffffc00ec7947 */ /* 0x000fea000383ffff */
.L_x_22:
[----:B------:R-:W2:Y:S02]  /*30e0*/  S2UR UR4, SR_CgaCtaId ;  /* 0x00000000000479c3 */ /* 0x000ea40000008800 */
[----:B--2---:R-:W-:-:S04]  /*30f0*/  UISETP.NE.AND UP0, UPT, UR4, URZ, UPT ;  /* 0x000000ff0400728c */ /* 0x004fc8000bf05270 */
[----:B------:R-:W-:-:S09]  /*3100*/  UISETP.NE.OR UP0, UPT, UR18, 0x1, UP0 ;  /* 0x000000011200788c */ /* 0x000fd20008705670 */
[----:B------:R-:W-:Y:S05]  /*3110*/  BRA.U UP0, `(.L_x_49) ;  /* 0x0000000100b47547 */ /* 0x000fea000b800000 */
[----:B------:R-:W2:Y:S01]  /*3120*/  S2UR UR5, SR_CgaCtaId ;  /* 0x00000000000579c3 */ /* 0x000ea20000008800 */
[----:B------:R-:W-:Y:S01]  /*3130*/  UMOV UR4, 0x400 ;  /* 0x0000040000047882 */ /* 0x000fe20000000000 */
[----:B------:R-:W-:Y:S01]  /*3140*/  HFMA2 R3, -RZ, RZ, 0, 5.9604644775390625e-08 ;  /* 0x00000001ff037431 */ /* 0x000fe200000001ff */
[----:B------:R-:W-:Y:S01]  /*3150*/  ISETP.GE.U32.AND P0, PT, R2, 0x2, PT ;  /* 0x000000020200780c */ /* 0x000fe20003f06070 */
[----:B------:R-:W-:Y:S01]  /*3160*/  IMAD.MOV.U32 R8, RZ, RZ, RZ ;  /* 0x000000ffff087224 */ /* 0x000fe200078e00ff */
[----:B--2---:R-:W-:-:S04]  /*3170*/  ULEA UR4, UR5, UR4, 0x18 ;  /* 0x0000000405047291 */ /* 0x004fc8000f8ec0ff */
[----:B------:R-:W-:Y:S02]  /*3180*/  UIADD3 UR5, UPT, UPT, UR4, 0xd8, URZ ;  /* 0x000000d804057890 */ /* 0x000fe4000fffe0ff */
[----:B------:R-:W-:Y:S02]  /*3190*/  UIADD3 UR8, UPT, UPT, UR4, 0xd0, URZ ;  /* 0x000000d004087890 */ /* 0x000fe4000fffe0ff */
[----:B------:R-:W-:-:S12]  /*31a0*/  UPRMT UR5, URZ, 0x654, UR5 ;  /* 0x00000654ff057896 */ /* 0x000fd80008000005 */
.L_x_52:
[----:B------:R-:W-:Y:S01]  /*31b0*/  SHF.L.U32 R6, R3, 0x1f, RZ ;  /* 0x0000001f03067819 */ /* 0x000fe200000006ff */
[----:B------:R-:W-:Y:S02]  /*31c0*/  IMAD.U32 R4, RZ, RZ, UR8 ;  /* 0x00000008ff047e24 */ /* 0x000fe4000f8e00ff */
[----:B------:R-:W-:Y:S01]  /*31d0*/  @!P0 IMAD.MOV.U32 R5, RZ, RZ, 0x10 ;  /* 0x00000010ff058424 */ /* 0x000fe200078e00ff */
[----:B------:R-:W2:Y:S02]  /*31e0*/  SYNCS.PHASECHK.TRANS64.TRYWAIT P1, [UR4+0xd8], R6 ;  /* 0x0000d806ff0075a7 */ /* 0x000ea40008021104 */
[----:B------:R-:W-:-:S04]  /*31f0*/  PRMT R4, R2, 0x654, R4 ;  /* 0x0000065402047816 */ /* 0x000fc80000000004 */
[----:B------:R-:W-:Y:S01]  /*3200*/  SEL R0, R4, R0, !P0 ;  /* 0x0000000004007207 */ /* 0x000fe20004000000 */
[----:B--2---:R-:W-:Y:S06]  /*3210*/  @!P1 BRA `(.L_x_50) ;  /* 0x0000006000009947 */ /* 0x004fec0003800000 */
.L_x_154:
[----:B------:R-:W-:Y:S01]  /*3220*/  UIADD3 UR6, UPT, UPT, UR4, 0x110, URZ ;  /* 0x0000011004067890 */ /* 0x000fe2000fffe0ff */
[----:B------:R3:W-:Y:S01]  /*3230*/  @!P0 SYNCS.ARRIVE.TRANS64.RED RZ, [R0+URZ], R5 ;  /* 0x0000000500ff89a7 */ /* 0x0007e200080004ff */
[----:B------:R-:W-:Y:S01]  /*3240*/  UIADD3 UR7, UPT, UPT, UR4, 0xd0, URZ ;  /* 0x000000d004077890 */ /* 0x000fe2000fffe0ff */
[----:B------:R-:W-:-:S08]  /*3250*/  LOP3.LUT R3, R3, 0x1, RZ, 0x3c, !PT ;  /* 0x0000000103037812 */ /* 0x000fd000078e3cff */
[----:B------:R-:W-:Y:S06]  /*3260*/  UGETNEXTWORKID.BROADCAST [UR6], [UR7] ;  /* 0x00000000060073ca */ /* 0x000fec0008000100 */
[----:B---3--:R-:W-:-:S04]  /*3270*/  SHF.L.U32 R5, R8, 0x1f, RZ ;  /* 0x0000001f08057819 */ /* 0x008fc800000006ff */
[----:B------:R-:W3:Y:S02]  /*3280*/  SYNCS.PHASECHK.TRANS64.TRYWAIT P1, [UR4+0xd0], R5 ;  /* 0x0000d005ff0075a7 */ /* 0x000ee40008021104 */
[----:B---3--:R-:W-:Y:S05]  /*3290*/  @!P1 BRA `(.L_x_51) ;  /* 0x0000005c00f89947 */ /* 0x008fea0003800000 */
.L_x_156:
[----:B--2---:R-:W2:Y:S01]  /*32a0*/  LDS.128 R4, [UR4+0x110] ;  /* 0x00011004ff047984 */ /* 0x004ea20008000c00 */
[----:B------:R-:W-:Y:S01]  /*32b0*/  LOP3.LUT R8, R8, 0x1, RZ, 0x3c, !PT ;  /* 0x0000000108087812 */ /* 0x000fe200078e3cff */
[----:B------:R-:W-:Y:S01]  /*32c0*/  @!PT LDS RZ, [RZ] ;  /* 0x00000000fffff984 */ /* 0x000fe20000000800 */
[----:B------:R-:W-:Y:S01]  /*32d0*/  @!PT LDS RZ, [RZ] ;  /* 0x00000000fffff984 */ /* 0x000fe20000000800 */
[----:B------:R-:W-:Y:S01]  /*32e0*/  @!PT LDS RZ, [RZ] ;  /* 0x00000000fffff984 */ /* 0x000fe20000000800 */
[----:B------:R-:W-:Y:S01]  /*32f0*/  @!PT LDS RZ, [RZ] ;  /* 0x00000000fffff984 */ /* 0x000fe20000000800 */
[----:B------:R3:W-:Y:S06]  /*3300*/  MEMBAR.ALL.CTA ;  /* 0x0000000000007992 */ /* 0x0007ec0000008000 */
[----:B---3--:R-:W3:Y:S02]  /*3310*/  FENCE.VIEW.ASYNC.S ;  /* 0x00000000000073c6 */ /* 0x008ee40000000000 */
[----:B---3--:R-:W-:Y:S01]  /*3320*/  SYNCS.ARRIVE.TRANS64.RED.A1T0 RZ, [UR5], RZ ;  /* 0x000000ffffff79a7 */ /* 0x008fe20008100405 */
[----:B--2---:R-:W-:-:S13]  /*3330*/  LOP3.LUT P1, RZ, R6, 0x1, RZ, 0xc0, !PT ;  /* 0x0000000106ff7812 */ /* 0x004fda000782c0ff */
[----:B------:R-:W-:Y:S05]  /*3340*/  @P1 BRA `(.L_x_52) ;  /* 0xfffffffc00981947 */ /* 0x000fea000383ffff */
[----:B------:R-:W-:-:S04]  /*3350*/  SHF.L.U32 R0, R3, 0x1f, RZ ;  /* 0x0000001f03007819 */ /* 0x000fc800000006ff */
[----:B------:R-:W2:Y:S02]  /*3360*/  SYNCS.PHASECHK.TRANS64 P0, [UR4+0xd8], R0 ;  /* 0x0000d800ff0075a7 */ /* 0x000ea40008001004 */
[----:B-12---:R-:W-:Y:S05]  /*3370*/  @P0 EXIT ;  /* 0x000000000000094d */ /* 0x006fea0003800000 */
[----:B------:R-:W-:-:S07]  /*3380*/  MOV R0, UR4 ;  /* 0x0000000400007c02 */ /* 0x000fce0008000f00 */
.L_x_53:
[----:B-1----:R-:W-:-:S04]  /*3390*/  SHF.L.U32 R2, R3, 0x1f, RZ ;  /* 0x0000001f03027819 */ /* 0x002fc800000006ff */
[----:B------:R1:W2:Y:S03]  /*33a0*/  SYNCS.PHASECHK.TRANS64.TRYWAIT P0, [R0+URZ+0xd8], R2 ;  /* 0x0000d802000075a7 */ /* 0x0002a600080011ff */
[----:B--2---:R-:W-:Y:S05]  /*33b0*/  @!P0 NANOSLEEP.SYNCS 0x989680 ;  /* 0x009896800000895d */ /* 0x004fea0003900000 */
[----:B------:R-:W2:Y:S02]  /*33c0*/  @!P0 SYNCS.PHASECHK.TRANS64 P0, [R0+URZ+0xd8], R2 ;  /* 0x0000d802000085a7 */ /* 0x000ea400080010ff */
[----:B--2---:R-:W-:Y:S05]  /*33d0*/  @P0 EXIT ;  /* 0x000000000000094d */ /* 0x004fea0003800000 */
[----:B------:R-:W-:Y:S05]  /*33e0*/  BRA `(.L_x_53) ;  /* 0xfffffffc00e87947 */ /* 0x000fea000383ffff */
.L_x_49:
[----:B------:R-:W-:Y:S05]  /*33f0*/  BRA.U UP5, `(.L_x_54) ;  /* 0x0000000d05947547 */ /* 0x000fea000b800000 */
[----:B------:R-:W2:Y:S01]  /*3400*/  S2UR UR7, SR_CgaCtaId ;  /* 0x00000000000779c3 */ /* 0x000ea20000008800 */
[----:B------:R-:W-:Y:S01]  /*3410*/  UMOV UR4, 0x40 ;  /* 0x0000004000047882 */ /* 0x000fe20000000000 */
[----:B------:R-:W-:Y:S01]  /*3420*/  NOP ;  /* 0x0000000000007918 */ /* 0x000fe20000000000 */
[----:B------:R-:W-:Y:S01]  /*3430*/  UMOV UR6, 0x400 ;  /* 0x0000040000067882 */ /* 0x000fe20000000000 */
[----:B--2---:R-:W-:Y:S02]  /*3440*/  ULEA UR5, UR7, UR4, 0x18 ;  /* 0x0000000407057291 */ /* 0x004fe4000f8ec0ff */
[----:B------:R-:W-:-:S07]  /*3450*/  ULEA UR6, UR7, UR6, 0x18 ;  /* 0x0000000607067291 */ /* 0x000fce000f8ec0ff */
[----:B------:R-:W2:Y:S02]  /*3460*/  LDS.U8 R2, [UR5+0x1c] ;  /* 0x00001c05ff027984 */ /* 0x000ea40008000000 */
[----:B--2---:R-:W-:-:S13]  /*3470*/  ISETP.NE.AND P0, PT, R2, RZ, PT ;  /* 0x000000ff0200720c */ /* 0x004fda0003f05270 */
[----:B------:R-:W-:Y:S05]  /*3480*/  @P0 BRA `(.L_x_55) ;  /* 0x0000000000580947 */ /* 0x000fea0003800000 */
[----:B------:R-:W-:-:S13]  /*3490*/  ELECT P0, URZ, PT ;  /* 0x0000000000ff782f */ /* 0x000fda0003800000 */
[----:B------:R-:W-:Y:S05]  /*34a0*/  @!P0 BRA `(.L_x_56) ;  /* 0x0000000000608947 */ /* 0x000fea0003800000 */
[----:B------:R-:W-:Y:S01]  /*34b0*/  UMOV UR4, 0x10 ;  /* 0x0000001000047882 */ /* 0x000fe20000000000 */
[----:B------:R-:W-:Y:S01]  /*34c0*/  HFMA2 R2, -RZ, RZ, 0, 5.9604644775390625e-08 ;  /* 0x00000001ff027431 */ /* 0x000fe200000001ff */
[----:B------:R-:W-:-:S03]  /*34d0*/  MOV R3, 0xffff ;  /* 0x0000ffff00037802 */ /* 0x000fc60000000f00 */
[----:B------:R-:W-:Y:S04]  /*34e0*/  DEPBAR.LE SB2, 0x36 ;  /* 0x0000ad800000791a */ /* 0x000fe80000000000 */
[----:B------:R-:W2:Y:S02]  /*34f0*/  UTCATOMSWS.FIND_AND_SET.ALIGN UP0, UR4, UR4 ;  /* 0x00000004000475e3 */ /* 0x000ea40008000800 */
[----:B--2---:R-:W-:Y:S01]  /*3500*/  MOV R4, UR4 ;  /* 0x0000000400047c02 */ /* 0x004fe20008000f00 */
[----:B------:R-:W-:Y:S06]  /*3510*/  BRA.U UP0, `(.L_x_57) ;  /* 0x0000000100187547 */ /* 0x000fec000b800000 */
.L_x_58:
[----:B------:R-:W-:Y:S05]  /*3520*/  NANOSLEEP 0x64 ;  /* 0x000000640000795d */ /* 0x000fea0003800000 */
[----:B------:R-:W-:-:S05]  /*3530*/  UMOV UR4, 0x10 ;  /* 0x0000001000047882 */ /* 0x000fca0000000000 */
[----:B------:R-:W-:Y:S04]  /*3540*/  DEPBAR.LE SB2, 0x36 ;  /* 0x0000ad800000791a */ /* 0x000fe80000000000 */
[----:B------:R-:W2:Y:S02]  /*3550*/  UTCATOMSWS.FIND_AND_SET.ALIGN UP0, UR4, UR4 ;  /* 0x00000004000475e3 */ /* 0x000ea40008000800 */
[----:B--2---:R-:W-:Y:S01]  /*3560*/  MOV R4, UR4 ;  /* 0x0000000400047c02 */ /* 0x004fe20008000f00 */
[----:B------:R-:W-:Y:S05]  /*3570*/  BRA.U !UP0, `(.L_x_58) ;  /* 0xfffffffd08e87547 */ /* 0x000fea000b83ffff */
.L_x_57:
[-C--:B------:R-:W-:Y:S02]  /*3580*/  SHF.L.U32 R3, R3, R4.reuse, RZ ;  /* 0x0000000403037219 */ /* 0x080fe400000006ff */
[----:B------:R-:W-:Y:S01]  /*3590*/  SHF.L.U32 R2, R2, R4, RZ ;  /* 0x0000000402027219 */ /* 0x000fe200000006ff */
[----:B------:R-:W-:Y:S02]  /*35a0*/  IMAD.SHL.U32 R4, R4, 0x20, RZ ;  /* 0x0000002004047824 */ /* 0x000fe400078e00ff */
[----:B------:R2:W-:Y:S04]  /*35b0*/  ATOMS.OR RZ, [UR5+0x14], R3 ;  /* 0x00001403ffff798c */ /* 0x0005e8000b000005 */
[----:B------:R2:W-:Y:S04]  /*35c0*/  ATOMS.OR RZ, [UR5+0x18], R2 ;  /* 0x00001802ffff798c */ /* 0x0005e8000b000005 */
[----:B------:R2:W-:Y:S01]  /*35d0*/  STS [UR6+0x120], R4 ;  /* 0x00012004ff007988 */ /* 0x0005e20008000806 */
[----:B------:R-:W-:Y:S05]  /*35e0*/  BRA `(.L_x_56) ;  /* 0x0000000000107947 */ /* 0x000fea0003800000 */
.L_x_55:
[----:B------:R-:W-:-:S05]  /*35f0*/  MOV R2, 0xffffffff ;  /* 0xffffffff00027802 */ /* 0x000fca0000000f00 */
[----:B------:R2:W-:Y:S02]  /*3600*/  STS [UR6+0x120], R2 ;  /* 0x00012002ff007988 */ /* 0x0005e40008000806 */
[----:B--2---:R-:W-:Y:S02]  /*3610*/  MOV R2, 0x3630 ;  /* 0x0000363000027802 */ /* 0x004fe40000000f00 */
[----:B-1---5:R-:W-:Y:S05]  /*3620*/  CALL.REL.NOINC `($__internal_1_$__cuda_sm10x_tcgen05_guardrail_trap_phase_invalid_during_alloc) ;  /* 0x0000006400087944 */ /* 0x022fea0003c00000 */
.L_x_56:
[----:B------:R-:W-:Y:S05]  /*3630*/  WARPSYNC.ALL ;  /* 0x0000000000007948 */ /* 0x000fea0003800000 */
[----:B------:R-:W3:Y:S01]  /*3640*/  S2UR UR4, SR_CgaCtaId ;  /* 0x00000000000479c3 */ /* 0x000ee20000008800 */
[----:B------:R-:W-:Y:S01]  /*3650*/  UMOV UR20, 0x400 ;  /* 0x0000040000147882 */ /* 0x000fe20000000000 */
[----:B------:R-:W-:-:S06]  /*3660*/  NOP ;  /* 0x0000000000007918 */ /* 0x000fcc0000000000 */
[----:B------:R-:W-:Y:S06]  /*3670*/  BAR.ARV 0x6, 0xa0 ;  /* 0x0182800000007b1d */ /* 0x000fec0000002000 */
[----:B------:R-:W4:Y:S01]  /*3680*/  LDCU.64 UR6, c[0x0][0x388] ;  /* 0x00007100ff0677ac */ /* 0x000f220008000a00 */
[----:B------:R-:W-:Y:S01]  /*3690*/  LOP3.LUT R0, R0, 0xffff, RZ, 0xc0, !PT ;  /* 0x0000ffff00007812 */ /* 0x000fe200078ec0ff */
[----:B------:R-:W-:Y:S01]  /*36a0*/  IMAD.MOV.U32 R9, RZ, RZ, 0x1 ;  /* 0x00000001ff097424 */ /* 0x000fe200078e00ff */
[----:B------:R-:W1:Y:S02]  /*36b0*/  LDCU.64 UR8, c[0x0][0x390] ;  /* 0x00007200ff0877ac */ /* 0x000e640008000a00 */
[----:B------:R-:W-:Y:S01]  /*36c0*/  R2UR UR21, R0 ;  /* 0x00000000001572ca */ /* 0x000fe200000e0000 */
[----:B------:R-:W-:-:S02]  /*36d0*/  IMAD.MOV.U32 R8, RZ, RZ, RZ ;  /* 0x000000ffff087224 */ /* 0x000fc400078e00ff */
[----:B--2---:R-:W-:Y:S01]  /*36e0*/  IMAD.MOV.U32 R3, RZ, RZ, RZ ;  /* 0x000000ffff037224 */ /* 0x004fe200078e00ff */
[----:B------:R-:W-:Y:S01]  /*36f0*/  UMOV UR24, URZ ;  /* 0x000000ff00187c82 */ /* 0x000fe20008000000 */
[----:B---3--:R-:W-:Y:S01]  /*3700*/  ULEA UR20, UR4, UR20, 0x18 ;  /* 0x0000001404147291 */ /* 0x008fe2000f8ec0ff */
[----:B------:R-:W-:Y:S01]  /*3710*/  UMOV UR19, URZ ;  /* 0x000000ff00137c82 */ /* 0x000fe20008000000 */
[----:B------:R-:W-:Y:S01]  /*3720*/  UMOV UR32, 0x0 ;  /* 0x0000000000207882 */ /* 0x000fe20000000000 */
[----:B------:R-:W-:Y:S01]  /*3730*/  UMOV UR33, 0x4200490 ;  /* 0x0420049000217882 */ /* 0x000fe20000000000 */
[----:B------:R-:W-:Y:S01]  /*3740*/  UMOV UR30, 0x0 ;  /* 0x00000000001e7882 */ /* 0x000fe20000000000 */
[----:B------:R-:W-:Y:S01]  /*3750*/  UMOV UR31, 0x4200490 ;  /* 0x04200490001f7882 */ /* 0x000fe20000000000 */
[----:B------:R-:W-:Y:S01]  /*3760*/  UMOV UR28, 0x0 ;  /* 0x00000000001c7882 */ /* 0x000fe20000000000 */
[----:B----4-:R-:W-:Y:S02]  /*3770*/  UIADD3 UR4, UPT, UPT, UR6, 0x3f, URZ ;  /* 0x0000003f06047890 */ /* 0x010fe4000fffe0ff */
[----:B------:R-:W2:Y:S01]  /*3780*/  LDS R2, [UR20+0x120] ;  /* 0x00012014ff027984 */ /* 0x000ea20008000800 */
[----:B------:R-:W-:Y:S01]  /*3790*/  UMOV UR29, 0x4200490 ;  /* 0x04200490001d7882 */ /* 0x000fe20000000000 */
[----:B------:R-:W-:Y:S01]  /*37a0*/  UMOV UR26, 0x0 ;  /* 0x00000000001a7882 */ /* 0x000fe20000000000 */
[----:B------:R-:W-:Y:S01]  /*37b0*/  USHF.R.S32.HI UR5, URZ, 0x1f, UR4 ;  /* 0x0000001fff057899 */ /* 0x000fe20008011404 */
[----:B------:R-:W-:-:S03]  /*37c0*/  UMOV UR27, 0x4200490 ;  /* 0x04200490001b7882 */ /* 0x000fc60000000000 */
[----:B------:R-:W-:Y:S02]  /*37d0*/  ULEA.HI UR4, UR5, UR4, URZ, 0x6 ;  /* 0x0000000405047291 */ /* 0x000fe4000f8f30ff */
[----:B------:R-:W-:Y:S02]  /*37e0*/  UIADD3 UR5, UPT, UPT, UR20, 0x4400, URZ ;  /* 0x0000440014057890 */ /* 0x000fe4000fffe0ff */
[----:B------:R-:W-:Y:S02]  /*37f0*/  USHF.R.S32.HI UR4, URZ, 0x6, UR4 ;  /* 0x00000006ff047899 */ /* 0x000fe40008011404 */
[----:B------:R-:W-:Y:S02]  /*3800*/  USHF.R.U32.HI UR6, URZ, 0x4, UR5 ;  /* 0x00000004ff067899 */ /* 0x000fe40008011605 */
[----:B------:R-:W-:Y:S02]  /*3810*/  UIMAD UR4, UR4, UR7, URZ ;  /* 0x00000007040472a4 */ /* 0x000fe4000f8e02ff */
[----:B------:R-:W-:-:S02]  /*3820*/  ULOP3.LUT UR6, UR6, 0x3fff, URZ, 0xc0, !UPT ;  /* 0x00003fff06067892 */ /* 0x000fc4000f8ec0ff */
[----:B-1----:R-:W-:Y:S02]  /*3830*/  UIMAD UR4, UR4, UR8, URZ ;  /* 0x00000008040472a4 */ /* 0x002fe4000f8e02ff */
[----:B------:R-:W-:Y:S02]  /*3840*/  ULOP3.LUT UR22, UR6, 0x10000, URZ, 0xfc, !UPT ;  /* 0x0001000006167892 */ /* 0x000fe4000f8efcff */
[----:B------:R-:W-:Y:S02]  /*3850*/  UIMAD UR9, UR4, UR9, URZ ;  /* 0x00000009040972a4 */ /* 0x000fe4000f8e02ff */
[----:B------:R-:W-:Y:S02]  /*3860*/  UIADD3 UR4, UPT, UPT, UR20, 0x14400, URZ ;  /* 0x0001440014047890 */ /* 0x000fe4000fffe0ff */
[----:B------:R-:W-:Y:S02]  /*3870*/  UIADD3 UR35, UPT, UPT, UR9, -0x1, URZ ;  /* 0xffffffff09237890 */ /* 0x000fe4000fffe0ff */
[----:B------:R-:W-:-:S02]  /*3880*/  USHF.R.U32.HI UR5, URZ, 0x4, UR4 ;  /* 0x00000004ff057899 */ /* 0x000fc40008011604 */
[----:B------:R-:W-:Y:S02]  /*3890*/  UIADD3 UR4, UPT, UPT, UR20, 0xd8, URZ ;  /* 0x000000d814047890 */ /* 0x000fe4000fffe0ff */
[----:B------:R-:W-:Y:S02]  /*38a0*/  ULOP3.LUT UR5, UR5, 0x3fff, URZ, 0xc0, !UPT ;  /* 0x00003fff05057892 */ /* 0x000fe4000f8ec0ff */
[----:B------:R-:W-:Y:S02]  /*38b0*/  UPRMT UR34, URZ, 0x654, UR4 ;  /* 0x00000654ff227896 */ /* 0x000fe40008000004 */
[----:B------:R-:W-:Y:S02]  /*38c0*/  ULOP3.LUT UR23, UR5, 0x10000, URZ, 0xfc, !UPT ;  /* 0x0001000005177892 */ /* 0x000fe4000f8efcff */
[----:B------:R-:W-:Y:S01]  /*38d0*/  UISETP.GE.AND UP3, UPT, UR9, 0x1, UPT ;  /* 0x000000010900788c */ /* 0x000fe2000bf66270 */
[C---:B--2---:R-:W-:Y:S01]  /*38e0*/  VIADD R5, R2.reuse, 0x80 ;  /* 0x0000008002057836 */ /* 0x044fe20000000000 */
[----:B------:R-:W-:-:S04]  /*38f0*/  LOP3.LUT R4, R2, 0xffff, RZ, 0xc0, !PT ;  /* 0x0000ffff02047812 */ /* 0x000fc800078ec0ff */
[----:B------:R-:W-:-:S05]  /*3900*/  LOP3.LUT R5, R5, 0xffff, RZ, 0xc0, !PT ;  /* 0x0000ffff05057812 */ /* 0x000fca00078ec0ff */
[----:B------:R1:W-:Y:S02]  /*3910*/  STL.64 [R1], R4 ;  /* 0x0000000401007387 */ /* 0x0003e40000100a00 */
.L_x_65:
[----:B-1----:R-:W-:-:S04]  /*3920*/  SHF.L.U32 R4, R8, 0x1f, RZ ;  /* 0x0000001f08047819 */ /* 0x002fc800000006ff */
[----:B------:R-:W1:Y:S02]  /*3930*/  SYNCS.PHASECHK.TRANS64.TRYWAIT P0, [UR20+0xd0], R4 ;  /* 0x0000d004ff0075a7 */ /* 0x000e640008001114 */
[----:B-12-4-:R-:W-:Y:S05]  /*3940*/  @!P0 BRA `(.L_x_59) ;  /* 0x0000005800648947 */ /* 0x016fea0003800000 */
.L_x_158:
[----:B-1----:R-:W1:Y:S01]  /*3950*/  LDS.128 R4, [UR20+0x110] ;  /* 0x00011014ff047984 */ /* 0x002e620008000c00 */
[----:B------:R-:W-:Y:S01]  /*3960*/  ULEA UR25, UR24, UR20, 0x3 ;  /* 0x0000001418197291 */ /* 0x000fe2000f8e18ff */
[----:B------:R-:W-:Y:S01]  /*3970*/  SHF.L.U32 R0, R9, 0x1f, RZ ;  /* 0x0000001f09007819 */ /* 0x000fe200000006ff */
[----:B------:R-:W-:Y:S01]  /*3980*/  @!PT LDS RZ, [RZ] ;  /* 0x00000000fffff984 */ /* 0x000fe20000000800 */
[----:B------:R-:W-:Y:S01]  /*3990*/  @!PT LDS RZ, [RZ] ;  /* 0x00000000fffff984 */ /* 0x000fe20000000800 */
[----:B------:R-:W-:Y:S01]  /*39a0*/  @!PT LDS RZ, [RZ] ;  /* 0x00000000fffff984 */ /* 0x000fe20000000800 */
[----:B------:R-:W-:Y:S01]  /*39b0*/  @!PT LDS RZ, [RZ] ;  /* 0x00000000fffff984 */ /* 0x000fe20000000800 */
[----:B------:R2:W-:Y:S06]  /*39c0*/  MEMBAR.ALL.CTA ;  /* 0x0000000000007992 */ /* 0x0005ec0000008000 */
[----:B--2---:R-:W2:Y:S02]  /*39d0*/  FENCE.VIEW.ASYNC.S ;  /* 0x00000000000073c6 */ /* 0x004ea40000000000 */
[----:B--2---:R-:W-:Y:S01]  /*39e0*/  SYNCS.ARRIVE.TRANS64.RED.A1T0 RZ, [UR34], RZ ;  /* 0x000000ffffff79a7 */ /* 0x004fe20008100422 */
[----:B------:R-:W2:Y:S01]  /*39f0*/  SYNCS.PHASECHK.TRANS64.TRYWAIT P0, [UR25+0xf0], R0 ;  /* 0x0000f000ff0075a7 */ /* 0x000ea20008001119 */
[----:B-1----:R-:W-:Y:S01]  /*3a00*/  LOP3.LUT P3, RZ, R6, 0x1, RZ, 0xc0, !PT ;  /* 0x0000000106ff7812 */ /* 0x002fe2000786c0ff */
[----:B--2---:R-:W-:-:S12]  /*3a10*/  @!P0 BRA `(.L_x_60) ;  /* 0x0000005800488947 */ /* 0x004fd80003800000 */
.L_x_160:
[----:B------:R-:W-:Y:S05]  /*3a20*/  BRA.U !UP3, `(.L_x_61) ;  /* 0x000000010bf87547 */ /* 0x000fea000b800000 */
[----:B-1----:R-:W-:Y:S01]  /*3a30*/  IMAD.U32 R0, RZ, RZ, UR24 ;  /* 0x00000018ff007e24 */ /* 0x002fe2000f8e00ff */
[----:B------:R-:W-:-:S04]  /*3a40*/  ULEA UR4, UR19, UR20, 0x3 ;  /* 0x0000001413047291 */ /* 0x000fc8000f8e18ff */
[----:B------:R-:W-:-:S05]  /*3a50*/  LEA R0, R0, R1, 0x2 ;  /* 0x0000000100007211 */ /* 0x000fca00078e10ff */
[----:B------:R1:W5:Y:S01]  /*3a60*/  LDL R4, [R0] ;  /* 0x0000000000047983 */ /* 0x0003620000100800 */
[----:B------:R-:W-:Y:S01]  /*3a70*/  UPLOP3.LUT UP2, UPT, UPT, UPT, UPT, 0x40, 0x4 ;  /* 0x000000000004789c */ /* 0x000fe20003f4e870 */
[----:B------:R-:W-:Y:S01]  /*3a80*/  UMOV UR17, UR35 ;  /* 0x0000002300117c82 */ /* 0x000fe20008000000 */
[----:B-1----:R-:W-:-:S04]  /*3a90*/  SHF.L.U32 R0, R3, 0x1f, RZ ;  /* 0x0000001f03007819 */ /* 0x002fc800000006ff */
[----:B------:R1:W2:Y:S01]  /*3aa0*/  SYNCS.PHASECHK.TRANS64.TRYWAIT P2, [UR4], R0 ;  /* 0x00000000ff0075a7 */ /* 0x0002a20008041104 */
[----:B------:R-:W-:-:S05]  /*3ab0*/  UMOV UR4, UR19 ;  /* 0x0000001300047c82 */ /* 0x000fca0008000000 */
.L_x_64:
[----:B------:R-:W-:Y:S01]  /*3ac0*/  ULEA UR18, UR4, UR20, 0x3 ;  /* 0x0000001404127291 */ /* 0x000fe2000f8e18ff */
[----:B--234-:R-:W-:Y:S11]  /*3ad0*/  @P2 BRA `(.L_x_62) ;  /* 0x00000000000c2947 */ /* 0x01cff60003800000 */
[----:B------:R-:W-:Y:S04]  /*3ae0*/  SHF.L.U32 R5, R3, 0x1f, RZ ;  /* 0x0000001f03057819 */ /* 0x000fe800000006ff */
[----:B------:R-:W2:Y:S02]  /*3af0*/  SYNCS.PHASECHK.TRANS64.TRYWAIT P0, [UR18], R5 ;  /* 0x00000005ff0075a7 */ /* 0x000ea40008001112 */
[----:B--2---:R-:W-:Y:S05]  /*3b00*/  @!P0 BRA `(.L_x_63) ;  /* 0x0000005800248947 */ /* 0x004fea0003800000 */
.L_x_62:
[----:B------:R-:W-:Y:S01]  /*3b10*/  UISETP.NE.AND UP0, UPT, UR17, URZ, UPT ;  /* 0x000000ff1100728c */ /* 0x000fe2000bf05270 */
[----:B------:R-:W-:Y:S01]  /*3b20*/  PLOP3.LUT P2, PT, PT, PT, PT, 0x80, 0x8 ;  /* 0x000000000008781c */ /* 0x000fe20003f4f070 */
[----:B------:R-:W-:Y:S01]  /*3b30*/  UIADD3 UR5, UPT, UPT, UR4, 0x1, URZ ;  /* 0x0000000104057890 */ /* 0x000fe2000fffe0ff */
[----:B------:R-:W-:Y:S11]  /*3b40*/  ELECT P1, URZ, PT ;  /* 0x0000000000ff782f */ /* 0x000ff60003820000 */
[----:B------:R-:W-:Y:S02]  /*3b50*/  @!UPT UIADD3 URZ, UPT, UPT, URZ, URZ, URZ ;  /* 0x000000fffffff290 */ /* 0x000fe4000fffe0ff */
[C---:B-----5:R-:W-:Y:S01]  /*3b60*/  @P1 R2UR.BROADCAST UR8, R4.reuse ;  /* 0x00000000040812ca */ /* 0x060fe200008e0000 */
[----:B------:R-:W-:Y:S01]  /*3b70*/  UISETP.NE.AND UP1, UPT, UR5, 0x8, UPT ;  /* 0x000000080500788c */ /* 0x000fe2000bf25270 */
[----:B------:R-:W-:Y:S01]  /*3b80*/  PLOP3.LUT P0, PT, PT, PT, UP0, 0x80, 0x8 ;  /* 0x000000000008781c */ /* 0x000fe20003f0f008 */
[----:B------:R-:W-:Y:S02]  /*3b90*/  ULEA UR10, UR4, UR23, 0xa ;  /* 0x00000017040a7291 */ /* 0x000fe4000f8e50ff */
[----:B------:R-:W-:Y:S02]  /*3ba0*/  USEL UR6, URZ, 0x1, UP1 ;  /* 0x00000001ff067887 */ /* 0x000fe40008800000 */
[----:B------:R-:W-:Y:S02]  /*3bb0*/  USEL UR19, UR5, URZ, UP1 ;  /* 0x000000ff05137287 */ /* 0x000fe40008800000 */
[----:B------:R-:W-:Y:S02]  /*3bc0*/  ULEA UR14, UR4, UR22, 0x9 ;  /* 0x00000016040e7291 */ /* 0x000fe4000f8e48ff */
[----:B------:R-:W-:Y:S01]  /*3bd0*/  @UP0 ULEA UR5, UR19, UR20, 0x3 ;  /* 0x0000001413050291 */ /* 0x000fe2000f8e18ff */
[----:B------:R-:W-:Y:S01]  /*3be0*/  LOP3.LUT R3, R3, UR6, RZ, 0x3c, !PT ;  /* 0x0000000603037c12 */ /* 0x000fe2000f8e3cff */
[----:B------:R-:W-:Y:S02]  /*3bf0*/  UIADD3 UR6, UPT, UPT, UR10, 0x2, URZ ;  /* 0x000000020a067890 */ /* 0x000fe4000fffe0ff */
[----:B------:R-:W-:Y:S01]  /*3c00*/  UIADD3 UR4, UPT, UPT, UR14, 0x2, URZ ;  /* 0x000000020e047890 */ /* 0x000fe2000fffe0ff */
[----:B-1----:R-:W-:Y:S01]  /*3c10*/  @P0 SHF.L.U32 R0, R3, 0x1f, RZ ;  /* 0x0000001f03000819 */ /* 0x002fe200000006ff */
[----:B------:R-:W-:Y:S01]  /*3c20*/  UIADD3 UR12, UPT, UPT, UR10, 0x4, URZ ;  /* 0x000000040a0c7890 */ /* 0x000fe2000fffe0ff */
[----:B------:R-:W-:Y:S02]  /*3c30*/  UMOV UR11, 0x40004040 ;  /* 0x40004040000b7882 */ /* 0x000fe40000000000 */
[----:B------:R3:W4:Y:S01]  /*3c40*/  @P0 SYNCS.PHASECHK.TRANS64.TRYWAIT P2, [UR5], R0 ;  /* 0x00000000ff0005a7 */ /* 0x0007220008041105 */
[----:B------:R-:W-:Y:S11]  /*3c50*/  ELECT P0, URZ, PT ;  /* 0x0000000000ff782f */ /* 0x000ff60003800000 */
[----:B------:R-:W-:Y:S02]  /*3c60*/  @!UPT UIADD3 URZ, UPT, UPT, URZ, URZ, URZ ;  /* 0x000000fffffff290 */ /* 0x000fe4000fffe0ff */
[C---:B------:R-:W-:Y:S02]  /*3c70*/  @P0 R2UR.BROADCAST UR16, R4.reuse ;  /* 0x00000000041002ca */ /* 0x040fe400008e0000 */
[----:B------:R-:W-:Y:S01]  /*3c80*/  ELECT P0, URZ, PT ;  /* 0x0000000000ff782f */ /* 0x000fe20003800000 */
[----:B------:R-:W-:Y:S01]  /*3c90*/  UMOV UR15, 0x40004040 ;  /* 0x40004040000f7882 */ /* 0x000fe20000000000 */
[----:B------:R-:W-:Y:S01]  /*3ca0*/  UMOV UR7, 0x40004040 ;  /* 0x4000404000077882 */ /* 0x000fe20000000000 */
[----:B------:R1:W-:Y:S01]  /*3cb0*/  UTCHMMA gdesc[UR14], gdesc[UR10], tmem[UR8], tmem[UR32], idesc[UR33], UP2 ;  /* 0x00ff200a0e0075ea */ /* 0x0003e20009000008 */
[----:B------:R-:W-:Y:S01]  /*3cc0*/  UPLOP3.LUT UP2, UPT, UPT, UPT, UPT, 0x80, 0x8 ;  /* 0x000000000008789c */ /* 0x000fe20003f4f070 */
[----:B------:R-:W-:Y:S01]  /*3cd0*/  UMOV UR5, 0x40004040 ;  /* 0x4000404000057882 */ /* 0x000fe20000000000 */
[----:B------:R-:W-:Y:S01]  /*3ce0*/  UMOV UR13, 0x40004040 ;  /* 0x40004040000d7882 */ /* 0x000fe20000000000 */
[----:B------:R-:W-:Y:S04]  /*3cf0*/  UMOV UR9, 0x40004040 ;  /* 0x4000404000097882 */ /* 0x000fe80000000000 */
[----:B------:R2:W-:Y:S01]  /*3d00*/  UTCHMMA gdesc[UR4], gdesc[UR6], tmem[UR16], tmem[UR30], idesc[UR31], UPT ;  /* 0x00ff1e06040075ea */ /* 0x0005e2000b800010 */
[----:B-1----:R-:W-:Y:S01]  /*3d10*/  UIADD3 UR8, UPT, UPT, UR14, 0x4, URZ ;  /* 0x000000040e087890 */ /* 0x002fe2000fffe0ff */
[C---:B------:R-:W-:Y:S02]  /*3d20*/  @P0 R2UR.BROADCAST UR15, R4.reuse ;  /* 0x00000000040f02ca */ /* 0x040fe400008e0000 */
[----:B------:R-:W-:Y:S01]  /*3d30*/  ELECT P0, URZ, PT ;  /* 0x0000000000ff782f */ /* 0x000fe20003800000 */
[----:B------:R-:W-:Y:S02]  /*3d40*/  UIADD3 UR10, UPT, UPT, UR10, 0x6, URZ ;  /* 0x000000060a0a7890 */ /* 0x000fe4000fffe0ff */
[----:B--2---:R-:W-:Y:S10]  /*3d50*/  UIADD3 UR6, UPT, UPT, UR14, 0x6, URZ ;  /* 0x000000060e067890 */ /* 0x004ff4000fffe0ff */
[----:B------:R-:W-:Y:S01]  /*3d60*/  @P0 R2UR.BROADCAST UR14, R4 ;  /* 0x00000000040e02ca */ /* 0x000fe200008e0000 */
[----:B------:R-:W-:Y:S02]  /*3d70*/  UIADD3 UR5, UPT, UPT, UR18, 0x40, URZ ;  /* 0x0000004012057890 */ /* 0x000fe4000fffe0ff */
[----:B------:R-:W-:Y:S01]  /*3d80*/  UIADD3 UR4, UPT, UPT, UR17, 0x1, URZ ;  /* 0x0000000111047890 */ /* 0x000fe2000fffe0ff */
[----:B------:R1:W-:Y:S03]  /*3d90*/  UTCHMMA gdesc[UR8], gdesc[UR12], tmem[UR15], tmem[UR28], idesc[UR29], UPT ;  /* 0x00ff1c0c080075ea */ /* 0x0003e6000b80000f */
[----:B------:R-:W-:Y:S03]  /*3da0*/  UISETP.GT.U32.AND UP0, UPT, UR4, 0x1, UPT ;  /* 0x000000010400788c */ /* 0x000fe6000bf04070 */
[----:B------:R-:W-:Y:S03]  /*3db0*/  UMOV UR4, UR19 ;  /* 0x0000001300047c82 */ /* 0x000fe60008000000 */
[----:B------:R3:W-:Y:S01]  /*3dc0*/  UTCHMMA gdesc[UR6], gdesc[UR10], tmem[UR14], tmem[UR26], idesc[UR27], UPT ;  /* 0x00ff1a0a060075ea */ /* 0x0007e2000b80000e */
[----:B------:R3:W-:Y:S01]  /*3dd0*/  UTCBAR.MULTICAST [UR5], URZ, UR21 ;  /* 0x000000ff050073e9 */ /* 0x0007e20008000815 */
[----:B-1----:R-:W-:Y:S07]  /*3de0*/  UIADD3 UR8, UPT, UPT, UR17, -0x1, URZ ;  /* 0xffffffff11087890 */ /* 0x002fee000fffe0ff */
[----:B------:R-:W-:Y:S01]  /*3df0*/  UMOV UR17, UR8 ;  /* 0x0000000800117c82 */ /* 0x000fe20008000000 */
[----:B------:R-:W-:Y:S05]  /*3e00*/  BRA.U UP0, `(.L_x_64) ;  /* 0xfffffffd002c7547 */ /* 0x000fea000b83ffff */
.L_x_61:
[----:B------:R-:W-:Y:S01]  /*3e10*/  UIADD3 UR4, UPT, UPT, UR24, 0x1, URZ ;  /* 0x0000000118047890 */ /* 0x000fe2000fffe0ff */
[----:B------:R-:W-:Y:S01]  /*3e20*/  LOP3.LUT R8, R8, 0x1, RZ, 0x3c, !PT ;  /* 0x0000000108087812 */ /* 0x000fe200078e3cff */
[----:B---3--:R-:W-:Y:S02]  /*3e30*/  UIADD3 UR5, UPT, UPT, UR25, 0xe0, URZ ;  /* 0x000000e019057890 */ /* 0x008fe4000fffe0ff */
[----:B------:R-:W-:-:S04]  /*3e40*/  UISETP.NE.AND UP0, UPT, UR4, 0x2, UPT ;  /* 0x000000020400788c */ /* 0x000fc8000bf05270 */
[----:B------:R-:W-:Y:S02]  /*3e50*/  USEL UR6, URZ, 0x1, UP0 ;  /* 0x00000001ff067887 */ /* 0x000fe40008000000 */
[----:B------:R-:W-:Y:S01]  /*3e60*/  USEL UR24, UR4, URZ, UP0 ;  /* 0x000000ff04187287 */ /* 0x000fe20008000000 */
[----:B------:R2:W-:Y:S03]  /*3e70*/  UTCBAR [UR5], URZ ;  /* 0x000000ff050073e9 */ /* 0x0005e600080000ff */
[----:B------:R-:W-:Y:S01]  /*3e80*/  LOP3.LUT R9, R9, UR6, RZ, 0x3c, !PT ;  /* 0x0000000609097c12 */ /* 0x000fe2000f8e3cff */
[----:B------:R-:W-:Y:S07]  /*3e90*/  @P3 BRA `(.L_x_65) ;  /* 0xfffffff800a03947 */ /* 0x000fee000383ffff */
[----:B------:R-:W3:Y:S01]  /*3ea0*/  S2UR UR6, SR_CgaCtaId ;  /* 0x00000000000679c3 */ /* 0x000ee20000008800 */
[----:B------:R-:W-:Y:S01]  /*3eb0*/  ELECT P0, URZ, PT ;  /* 0x0000000000ff782f */ /* 0x000fe20003800000 */
[----:B-1----:R-:W-:Y:S01]  /*3ec0*/  IMAD.MOV.U32 R0, RZ, RZ, 0x1 ;  /* 0x00000001ff007424 */ /* 0x002fe200078e00ff */
[----:B------:R-:W-:Y:S01]  /*3ed0*/  UIADD3 UR20, UPT, UPT, UR20, 0xf0, URZ ;  /* 0x000000f014147890 */ /* 0x000fe2000fffe0ff */
[----:B------:R-:W-:Y:S01]  /*3ee0*/  SHF.L.U32 R3, R9, 0x1f, RZ ;  /* 0x0000001f09037819 */ /* 0x000fe200000006ff */
[----:B------:R-:W-:-:S03]  /*3ef0*/  UMOV UR4, 0x40 ;  /* 0x0000004000047882 */ /* 0x000fc60000000000 */
[----:B------:R-:W-:Y:S01]  /*3f00*/  UVIRTCOUNT.DEALLOC.SMPOOL 0x80 ;  /* 0x000000800000784c */ /* 0x000fe20000000000 */
[----:B---3--:R-:W-:Y:S02]  /*3f10*/  ULEA UR6, UR6, UR4, 0x18 ;  /* 0x0000000406067291 */ /* 0x008fe4000f8ec0ff */
[----:B------:R-:W-:-:S07]  /*3f20*/  ULEA UR4, UR24, UR20, 0x3 ;  /* 0x0000001418047291 */ /* 0x000fce000f8e18ff */
[----:B------:R1:W-:Y:S02]  /*3f30*/  @P0 STS.U8 [UR6+0x1c], R0 ;  /* 0x00001c00ff000988 */ /* 0x0003e40008000006 */
[----:B------:R-:W3:Y:S02]  /*3f40*/  SYNCS.PHASECHK.TRANS64.TRYWAIT P0, [UR4], R3 ;  /* 0x00000003ff0075a7 */ /* 0x000ee40008001104 */
[----:B-1-3--:R-:W-:Y:S05]  /*3f50*/  @!P0 BRA `(.L_x_66) ;  /* 0x0000005400288947 */ /* 0x00afea0003800000 */
.L_x_163:
[----:B------:R-:W-:-:S04]  /*3f60*/  UIADD3 UR4, UPT, UPT, UR24, 0x1, URZ ;  /* 0x0000000118047890 */ /* 0x000fc8000fffe0ff */
[----:B------:R-:W-:-:S04]  /*3f70*/  UISETP.NE.AND UP0, UPT, UR4, 0x2, UPT ;  /* 0x000000020400788c */ /* 0x000fc8000bf05270 */
[----:B--2---:R-:W-:Y:S02]  /*3f80*/  USEL UR5, URZ, 0x1, UP0 ;  /* 0x00000001ff057887 */ /* 0x004fe40008000000 */
[----:B------:R-:W-:-:S04]  /*3f90*/  USEL UR4, UR4, URZ, UP0 ;  /* 0x000000ff04047287 */ /* 0x000fc80008000000 */
[----:B------:R-:W-:Y:S01]  /*3fa0*/  ULEA UR4, UR4, UR20, 0x3 ;  /* 0x0000001404047291 */ /* 0x000fe2000f8e18ff */
[----:B-1----:R-:W-:-:S04]  /*3fb0*/  LOP3.LUT R3, R9, UR5, RZ, 0x3c, !PT ;  /* 0x0000000509037c12 */ /* 0x002fc8000f8e3cff */
[----:B------:R-:W-:-:S04]  /*3fc0*/  SHF.L.U32 R3, R3, 0x1f, RZ ;  /* 0x0000001f03037819 */ /* 0x000fc800000006ff */
[----:B------:R-:W1:Y:S02]  /*3fd0*/  SYNCS.PHASECHK.TRANS64.TRYWAIT P0, [UR4], R3 ;  /* 0x00000003ff0075a7 */ /* 0x000e640008001104 */
[----:B-1----:R-:W-:Y:S05]  /*3fe0*/  @!P0 BRA `(.L_x_67) ;  /* 0x00000054001c8947 */ /* 0x002fea0003800000 */
.L_x_165:
[----:B------:R-:W-:Y:S01]  /*3ff0*/  NOP ;  /* 0x0000000000007918 */ /* 0x000fe20000000000 */
[----:B-1----:R-:W1:Y:S01]  /*4000*/  LDS R0, [UR6+0x14] ;  /* 0x00001406ff007984 */ /* 0x002e620008000800 */
[----:B------:R-:W-:Y:S01]  /*4010*/  LOP3.LUT R3, R2, 0xffff, RZ, 0xc0, !PT ;  /* 0x0000ffff02037812 */ /* 0x000fe200078ec0ff */
[----:B------:R-:W-:-:S03]  /*4020*/  IMAD.MOV.U32 R2, RZ, RZ, 0xffff ;  /* 0x0000ffffff027424 */ /* 0x000fc600078e00ff */
[----:B------:R-:W-:-:S04]  /*4030*/  SHF.R.U32.HI R3, RZ, 0x5, R3 ;  /* 0x00000005ff037819 */ /* 0x000fc80000011603 */
[----:B------:R-:W-:-:S04]  /*4040*/  SHF.L.U32 R2, R2, R3, RZ ;  /* 0x0000000302027219 */ /* 0x000fc800000006ff */
[----:B-1----:R-:W-:-:S04]  /*4050*/  LOP3.LUT R0, R0, R2, RZ, 0xc0, !PT ;  /* 0x0000000200007212 */ /* 0x002fc800078ec0ff */
[----:B------:R-:W-:Y:S01]  /*4060*/  ISETP.NE.AND P0, PT, R0, R2, PT ;  /* 0x000000020000720c */ /* 0x000fe20003f05270 */
[----:B------:R-:W-:-:S05]  /*4070*/  IMAD.MOV.U32 R0, RZ, RZ, 0x1 ;  /* 0x00000001ff007424 */ /* 0x000fca00078e00ff */
[----:B------:R-:W-:-:S07]  /*4080*/  SHF.L.U32 R0, R0, R3, RZ ;  /* 0x0000000300007219 */ /* 0x000fce00000006ff */
[----:B------:R-:W-:Y:S05]  /*4090*/  @P0 BRA `(.L_x_68) ;  /* 0x00000000005c0947 */ /* 0x000fea0003800000 */
[----:B------:R-:W1:Y:S02]  /*40a0*/  LDS R3, [UR6+0x18] ;  /* 0x00001806ff037984 */ /* 0x000e640008000800 */
[----:B-1----:R-:W-:-:S04]  /*40b0*/  LOP3.LUT R3, R3, R0, RZ, 0xc0, !PT ;  /* 0x0000000003037212 */ /* 0x002fc800078ec0ff */
[----:B------:R-:W-:-:S13]  /*40c0*/  ISETP.NE.AND P0, PT, R3, R0, PT ;  /* 0x000000000300720c */ /* 0x000fda0003f05270 */
[----:B------:R-:W-:Y:S05]  /*40d0*/  @P0 BRA `(.L_x_69) ;  /* 0x0000000000400947 */ /* 0x000fea0003800000 */
[----:B------:R-:W-:Y:S01]  /*40e0*/  R2UR UR4, R2 ;  /* 0x00000000020472ca */ /* 0x000fe200000e0000 */
[----:B------:R-:W1:Y:S01]  /*40f0*/  S2R R3, SR_LANEID ;  /* 0x0000000000037919 */ /* 0x000e620000000000 */
[----:B------:R-:W-:-:S04]  /*4100*/  LOP3.LUT R0, RZ, R0, RZ, 0x33, !PT ;  /* 0x00000000ff007212 */ /* 0x000fc800078e33ff */
[----:B------:R-:W2:Y:S07]  /*4110*/  REDUX UR7, R0 ;  /* 0x00000000000773c4 */ /* 0x000eae0000000000 */
[----:B------:R-:W-:-:S03]  /*4120*/  ULOP3.LUT UR5, URZ, UR4, URZ, 0x33, !UPT ;  /* 0x00000004ff057292 */ /* 0x000fc6000f8e33ff */
[----:B------:R-:W-:Y:S02]  /*4130*/  VOTEU.ANY UR4, UPT, PT ;  /* 0x0000000000047886 */ /* 0x000fe400038e0100 */
[----:B------:R-:W-:Y:S01]  /*4140*/  UFLO.U32 UR4, UR4 ;  /* 0x00000004000472bd */ /* 0x000fe200080e0000 */
[----:B------:R-:W-:-:S04]  /*4150*/  IMAD.U32 R2, RZ, RZ, UR5 ;  /* 0x00000005ff027e24 */ /* 0x000fc8000f8e00ff */
[----:B------:R-:W3:Y:S02]  /*4160*/  REDUX UR8, R2 ;  /* 0x00000000020873c4 */ /* 0x000ee40000000000 */
[----:B------:R1:W-:Y:S01]  /*4170*/  UTCATOMSWS.AND URZ, UR5 ;  /* 0x0000000500ff79e3 */ /* 0x0003e20008000000 */
[----:B--2---:R-:W-:Y:S01]  /*4180*/  IMAD.U32 R0, RZ, RZ, UR7 ;  /* 0x00000007ff007e24 */ /* 0x004fe2000f8e00ff */
[----:B-1----:R-:W-:Y:S01]  /*4190*/  ISETP.EQ.U32.AND P0, PT, R3, UR4, PT ;  /* 0x0000000403007c0c */ /* 0x002fe2000bf02070 */
[----:B---3--:R-:W-:-:S12]  /*41a0*/  IMAD.U32 R2, RZ, RZ, UR8 ;  /* 0x00000008ff027e24 */ /* 0x008fd8000f8e00ff */
[----:B------:R1:W-:Y:S04]  /*41b0*/  @P0 ATOMS.AND RZ, [UR6+0x14], R2 ;  /* 0x00001402ffff098c */ /* 0x0003e8000a800006 */
[----:B------:R1:W-:Y:S01]  /*41c0*/  @P0 ATOMS.AND RZ, [UR6+0x18], R0 ;  /* 0x00001800ffff098c */ /* 0x0003e2000a800006 */
[----:B------:R-:W-:Y:S05]  /*41d0*/  BRA `(.L_x_70) ;  /* 0x0000000000147947 */ /* 0x000fea0003800000 */
.L_x_69:
[----:B------:R-:W-:Y:S02]  /*41e0*/  MOV R2, 0x4200 ;  /* 0x0000420000027802 */ /* 0x000fe40000000f00 */
[----:B----45:R-:W-:Y:S05]  /*41f0*/  CALL.REL.NOINC `($__internal_0_$__cuda_sm10x_tcgen05_guardrail_trap_col_being_dealloced_not_returned_by_alloc) ;  /* 0x0000005800087944 */ /* 0x030fea0003c00000 */
[----:B------:R-:W-:Y:S05]  /*4200*/  BRA `(.L_x_70) ;  /* 0x0000000000087947 */ /* 0x000fea0003800000 */
.L_x_68:
[----:B------:R-:W-:Y:S02]  /*4210*/  MOV R2, 0x4230 ;  /* 0x0000423000027802 */ /* 0x000fe40000000f00 */
[----:B----45:R-:W-:Y:S05]  /*4220*/  CALL.REL.NOINC `($__internal_2_$__cuda_sm10x_tcgen05_guardrail_trap_unallocated_columns_being_dealloced) ;  /* 0x0000005800147944 */ /* 0x030fea0003c00000 */
.L_x_70:
[----:B------:R-:W-:Y:S01]  /*4230*/  NOP ;  /* 0x0000000000007918 */ /* 0x000fe20000000000 */
[----:B------:R-:W-:Y:S05]  /*4240*/  EXIT ;  /* 0x000000000000794d */ /* 0x000fea0003800000 */
.L_x_54:
[----:B------:R-:W-:-:S09]  /*4250*/  UISETP.NE.OR UP0, UPT, UR18, 0x3, !UP3 ;  /* 0x000000031200788c */ /* 0x000fd2000df05670 */
[----:B------:R-:W-:Y:S05]  /*4260*/  BRA.U UP0, `(.L_x_71) ;  /* 0x0000001100e87547 */ /* 0x000fea000b800000 */
[----:B------:R-:W2:Y:S01]  /*4270*/  LDCU.64 UR4, c[0x0][0x988] ;  /* 0x00013100ff0477ac */ /* 0x000ea20008000a00 */
[----:B------:R-:W3:Y:S01]  /*4280*/  S2UR UR10, SR_CgaCtaId ;  /* 0x00000000000a79c3 */ /* 0x000ee20000008800 */
[----:B------:R-:W-:Y:S01]  /*4290*/  HFMA2 R10, -RZ, RZ, 0, 5.9604644775390625e-08 ;  /* 0x00000001ff0a7431 */ /* 0x000fe200000001ff */
[----:B------:R-:W-:Y:S01]  /*42a0*/  MOV R9, RZ ;  /* 0x000000ff00097202 */ /* 0x000fe20000000f00 */
[----:B------:R-:W4:Y:S01]  /*42b0*/  LDCU UR44, c[0x0][0x370] ;  /* 0x00006e00ff2c77ac */ /* 0x000f220008000800 */
[----:B------:R-:W-:Y:S01]  /*42c0*/  HFMA2 R3, -RZ, RZ, 0, 0.00048828125 ;  /* 0x00001000ff037431 */ /* 0x000fe200000001ff */
[----:B------:R-:W4:Y:S03]  /*42d0*/  LDCU.128 UR28, c[0x0][0xc10] ;  /* 0x00018200ff1c77ac */ /* 0x000f260008000c00 */
[----:B------:R-:W1:Y:S01]  /*42e0*/  LDC.64 R12, c[0x0][0x348] ;  /* 0x0000d200ff0c7b82 */ /* 0x000e620000000a00 */
[----:B------:R-:W3:Y:S01]  /*42f0*/  LDCU UR38, c[0x0][0x374] ;  /* 0x00006e80ff2677ac */ /* 0x000ee20008000800 */
[----:B------:R-:W3:Y:S01]  /*4300*/  LDCU.64 UR26, c[0x0][0x990] ;  /* 0x00013200ff1a77ac */ /* 0x000ee20008000a00 */
[----:B------:R-:W3:Y:S01]  /*4310*/  LDCU UR17, c[0x0][0xc0c] ;  /* 0x00018180ff1177ac */ /* 0x000ee20008000800 */
[----:B--2---:R-:W-:Y:S01]  /*4320*/  UISETP.NE.U32.AND UP0, UPT, UR4, URZ, UPT ;  /* 0x000000ff0400728c */ /* 0x004fe2000bf05070 */
[----:B------:R-:W2:Y:S01]  /*4330*/  LDCU.128 UR32, c[0x0][0xa80] ;  /* 0x00015000ff2077ac */ /* 0x000ea20008000c00 */
[----:B------:R-:W2:Y:S01]  /*4340*/  LDCU UR55, c[0x0][0xc20] ;  /* 0x00018400ff3777ac */ /* 0x000ea20008000800 */
[----:B------:R-:W1:Y:S01]  /*4350*/  LDCU UR4, c[0x0][0xc30] ;  /* 0x00018600ff0477ac */ /* 0x000e620008000800 */
[----:B------:R-:W1:Y:S01]  /*4360*/  LDCU.128 UR40, c[0x0][0xa90] ;  /* 0x00015200ff2877ac */ /* 0x000e620008000c00 */
[----:B------:R-:W-:Y:S01]  /*4370*/  UMOV UR20, 0x400 ;  /* 0x0000040000147882 */ /* 0x000fe20000000000 */
[----:B----4-:R-:W-:-:S02]  /*4380*/  UIMAD.WIDE.U32 UR6, UR44, UR28, URZ ;  /* 0x0000001c2c0672a5 */ /* 0x010fc4000f8e00ff */
[----:B---3--:R-:W-:Y:S02]  /*4390*/  UIMAD.WIDE.U32 UR8, UR38, UR31, URZ ;  /* 0x0000001f260872a5 */ /* 0x008fe4000f8e00ff */
[----:B------:R-:W-:Y:S02]  /*43a0*/  ULEA UR20, UR10, UR20, 0x18 ;  /* 0x000000140a147291 */ /* 0x000fe4000f8ec0ff */
[----:B------:R-:W-:Y:S02]  /*43b0*/  UISETP.NE.AND.EX UP5, UPT, UR5, URZ, UPT, UP0 ;  /* 0x000000ff0500728c */ /* 0x000fe4000bfa5300 */
[----:B------:R-:W-:Y:S02]  /*43c0*/  UISETP.NE.U32.AND UP6, UPT, UR26, URZ, UPT ;  /* 0x000000ff1a00728c */ /* 0x000fe4000bfc5070 */
[----:B------:R-:W-:Y:S02]  /*43d0*/  UIADD3 UR46, UPT, UPT, UR20, 0x98, URZ ;  /* 0x00000098142e7890 */ /* 0x000fe4000fffe0ff */
[----:B------:R-:W-:-:S02]  /*43e0*/  UIADD3 UR45, UPT, UPT, UR20, 0xd8, URZ ;  /* 0x000000d8142d7890 */ /* 0x000fc4000fffe0ff */
[----:B------:R-:W-:Y:S02]  /*43f0*/  UIADD3 UR37, UPT, UPT, UR20, 0x80, URZ ;  /* 0x0000008014257890 */ /* 0x000fe4000fffe0ff */
[----:B------:R-:W-:Y:S02]  /*4400*/  UIADD3 UR36, UPT, UPT, UR20, 0x88, URZ ;  /* 0x0000008814247890 */ /* 0x000fe4000fffe0ff */
[----:B------:R-:W-:Y:S02]  /*4410*/  UIADD3 UR25, UPT, UPT, UR20, 0x90, URZ ;  /* 0x0000009014197890 */ /* 0x000fe4000fffe0ff */
[----:B------:R-:W-:Y:S02]  /*4420*/  UISETP.NE.AND UP0, UPT, UR39, 0x1, UPT ;  /* 0x000000012700788c */ /* 0x000fe4000bf05270 */
[----:B------:R-:W-:Y:S02]  /*4430*/  UISETP.GE.AND UP2, UPT, UR39, 0x1, UPT ;  /* 0x000000012700788c */ /* 0x000fe4000bf46270 */
[----:B------:R-:W-:Y:S01]  /*4440*/  UISETP.NE.AND UP0, UPT, UR17, 0x1, UPT ;  /* 0x000000011100788c */ /* 0x000fe2000bf05270 */
[----:B------:R-:W-:Y:S01]  /*4450*/  UMOV UR53, UR7 ;  /* 0x0000000700357c82 */ /* 0x000fe20008000000 */
[----:B------:R-:W-:Y:S01]  /*4460*/  UMOV UR50, UR9 ;  /* 0x0000000900327c82 */ /* 0x000fe20008000000 */
[----:B------:R-:W-:-:S02]  /*4470*/  USEL UR54, URZ, 0x1, UP4 ;  /* 0x00000001ff367887 */ /* 0x000fc4000a000000 */
[----:B------:R-:W-:Y:S02]  /*4480*/  UISETP.NE.AND UP2, UPT, UR30, 0x1, UPT ;  /* 0x000000011e00788c */ /* 0x000fe4000bf45270 */
[----:B--2---:R-:W-:Y:S01]  /*4490*/  UISETP.NE.AND UP0, UPT, UR32, 0x1, UPT ;  /* 0x000000012000788c */ /* 0x004fe2000bf05270 */
[----:B------:R-:W2:Y:S01]  /*44a0*/  LDCU UR56, c[0x0][0xaa0] ;  /* 0x00015400ff3877ac */ /* 0x000ea20008000800 */
[----:B------:R-:W-:Y:S01]  /*44b0*/  UPLOP3.LUT UP4, UPT, UPT, UPT, UPT, 0x40, 0x4 ;  /* 0x000000000004789c */ /* 0x000fe20003f8e870 */
[----:B------:R-:W3:Y:S01]  /*44c0*/  LDCU.64 UR18, c[0x0][0xc28] ;  /* 0x00018500ff1277ac */ /* 0x000ee20008000a00 */
[----:B------:R-:W-:Y:S02]  /*44d0*/  UISETP.NE.AND.EX UP6, UPT, UR27, URZ, UPT, UP6 ;  /* 0x000000ff1b00728c */ /* 0x000fe4000bfc5360 */
[----:B------:R-:W-:Y:S02]  /*44e0*/  UPRMT UR46, UR10, 0x654, UR46 ;  /* 0x000006540a2e7896 */ /* 0x000fe4000800002e */
[----:B------:R-:W-:-:S02]  /*44f0*/  UPRMT UR45, URZ, 0x654, UR45 ;  /* 0x00000654ff2d7896 */ /* 0x000fc4000800002d */
[----:B------:R-:W-:Y:S02]  /*4500*/  UPRMT UR49, UR10, 0x654, UR37 ;  /* 0x000006540a317896 */ /* 0x000fe40008000025 */
[----:B------:R-:W-:Y:S02]  /*4510*/  UPRMT UR48, UR10, 0x654, UR36 ;  /* 0x000006540a307896 */ /* 0x000fe40008000024 */
[----:B------:R-:W-:Y:S02]  /*4520*/  UPRMT UR47, UR10, 0x654, UR25 ;  /* 0x000006540a2f7896 */ /* 0x000fe40008000019 */
[----:B------:R-:W-:Y:S02]  /*4530*/  USHF.R.U32.HI UR53, URZ, UR29, UR53 ;  /* 0x0000001dff357299 */ /* 0x000fe40008011635 */
[----:B------:R-:W-:Y:S02]  /*4540*/  USHF.R.U32.HI UR50, URZ, UR55, UR50 ;  /* 0x00000037ff327299 */ /* 0x000fe40008011632 */
[----:B-1----:R-:W-:-:S02]  /*4550*/  UISETP.NE.AND UP3, UPT, UR4, 0x1, UPT ;  /* 0x000000010400788c */ /* 0x002fc4000bf65270 */
[----:B------:R-:W-:Y:S02]  /*4560*/  UISETP.NE.AND UP2, UPT, UR35, 0x1, UPT ;  /* 0x000000012300788c */ /* 0x000fe4000bf45270 */
[----:B--23--:R-:W-:-:S11]  /*4570*/  UISETP.NE.AND UP0, UPT, UR42, 0x1, UPT ;  /* 0x000000012a00788c */ /* 0x00cfd6000bf05270 */
.L_x_82:
[----:B------:R-:W-:Y:S04]  /*4580*/  SHF.L.U32 R2, R9, 0x1f, RZ ;  /* 0x0000001f09027819 */ /* 0x000fe800000006ff */
[----:B-1----:R-:W1:Y:S02]  /*4590*/  SYNCS.PHASECHK.TRANS64.TRYWAIT P0, [UR20+0xd0], R2 ;  /* 0x0000d002ff0075a7 */ /* 0x002e640008001114 */
[----:B-1----:R-:W-:Y:S05]  /*45a0*/  @!P0 BRA `(.L_x_72) ;  /* 0x0000004c00c48947 */ /* 0x002fea0003800000 */
.L_x_167:
[----:B------:R-:W2:Y:S01]  /*45b0*/  LDS.128 R4, [UR20+0x110] ;  /* 0x00011014ff047984 */ /* 0x000ea20008000c00 */
[----:B------:R-:W-:Y:S01]  /*45c0*/  UISETP.GE.AND UP0, UPT, UR39, 0x1, UPT ;  /* 0x000000012700788c */ /* 0x000fe2000bf06270 */
[----:B------:R-:W-:Y:S01]  /*45d0*/  @!PT LDS RZ, [RZ] ;  /* 0x00000000fffff984 */ /* 0x000fe20000000800 */
[----:B------:R-:W-:Y:S01]  /*45e0*/  @!PT LDS RZ, [RZ] ;  /* 0x00000000fffff984 */ /* 0x000fe20000000800 */
[----:B------:R-:W-:Y:S01]  /*45f0*/  @!PT LDS RZ, [RZ] ;  /* 0x00000000fffff984 */ /* 0x000fe20000000800 */
[----:B------:R-:W-:Y:S01]  /*4600*/  @!PT LDS RZ, [RZ] ;  /* 0x00000000fffff984 */ /* 0x000fe20000000800 */
[----:B------:R3:W-:Y:S06]  /*4610*/  MEMBAR.ALL.CTA ;  /* 0x0000000000007992 */ /* 0x0007ec0000008000 */
[----:B---3--:R-:W3:Y:S02]  /*4620*/  FENCE.VIEW.ASYNC.S ;  /* 0x00000000000073c6 */ /* 0x008ee40000000000 */
[----:B---3--:R-:W-:Y:S01]  /*4630*/  SYNCS.ARRIVE.TRANS64.RED.A1T0 RZ, [UR45], RZ ;  /* 0x000000ffffff79a7 */ /* 0x008fe2000810042d */
[----:B--2---:R-:W-:Y:S11]  /*4640*/  LOP3.LUT P0, RZ, R6, 0x1, RZ, 0xc0, !PT ;  /* 0x0000000106ff7812 */ /* 0x004ff6000780c0ff */
[----:B------:R-:W-:Y:S02]  /*4650*/  @!UPT UIADD3 URZ, UPT, UPT, URZ, URZ, URZ ;  /* 0x000000fffffff290 */ /* 0x000fe4000fffe0ff */
[----:B------:R-:W-:Y:S01]  /*4660*/  VOTEU.ANY UP2, P0 ;  /* 0x0000000000ff7886 */ /* 0x000fe20000040100 */
[----:B------:R-:W-:Y:S11]  /*4670*/  PLOP3.LUT P0, PT, PT, PT, UP2, 0x80, 0x8 ;  /* 0x000000000008781c */ /* 0x000ff60003f0f028 */
[----:B------:R-:W-:Y:S02]  /*4680*/  @!UPT UIADD3 URZ, UPT, UPT, URZ, URZ, URZ ;  /* 0x000000fffffff290 */ /* 0x000fe4000fffe0ff */
[----:B-1----:R-:W-:Y:S02]  /*4690*/  @P0 MOV R2, R4 ;  /* 0x0000000400020202 */ /* 0x002fe40000000f00 */
[----:B------:R-:W-:Y:S02]  /*46a0*/  @P0 LOP3.LUT R0, R5, 0xffff, RZ, 0xc0, !PT ;  /* 0x0000ffff05000812 */ /* 0x000fe400078ec0ff */
[----:B------:R-:W-:Y:S02]  /*46b0*/  @P0 R2UR UR5, R2 ;  /* 0x00000000020502ca */ /* 0x000fe400000e0000 */
[----:B------:R-:W-:Y:S11]  /*46c0*/  @P0 R2UR UR4, R0 ;  /* 0x00000000000402ca */ /* 0x000ff600000e0000 */
[----:B------:R-:W-:Y:S02]  /*46d0*/  @UP2 UMOV UR16, UR5 ;  /* 0x0000000500102c82 */ /* 0x000fe40008000000 */
[----:B------:R-:W-:Y:S01]  /*46e0*/  @UP2 UMOV UR15, UR4 ;  /* 0x00000004000f2c82 */ /* 0x000fe20008000000 */
[----:B------:R-:W-:Y:S05]  /*46f0*/  BRA.U !UP0, `(.L_x_73) ;  /* 0x0000000108c07547 */ /* 0x000fea000b800000 */
[----:B------:R-:W-:Y:S02]  /*4700*/  UIMAD.WIDE.U32 UR8, UR15, UR31, URZ ;  /* 0x0000001f0f0872a5 */ /* 0x000fe4000f8e00ff */
[----:B------:R-:W-:Y:S02]  /*4710*/  UP2UR UR14, UPR, URZ, 0x4 ;  /* 0x00000004ff0e7883 */ /* 0x000fe40008000000 */
[----:B------:R-:W-:Y:S02]  /*4720*/  UISETP.NE.AND UP2, UPT, UR30, 0x1, UPT ;  /* 0x000000011e00788c */ /* 0x000fe4000bf45270 */
[----:B------:R-:W-:Y:S02]  /*4730*/  UIMAD.WIDE.U32 UR10, UR16, UR28, URZ ;  /* 0x0000001c100a72a5 */ /* 0x000fe4000f8e00ff */
[----:B------:R-:W-:Y:S02]  /*4740*/  USEL UR4, UR38, UR50, !UP2 ;  /* 0x0000003226047287 */ /* 0x000fe4000d000000 */
[----:B------:R-:W-:Y:S02]  /*4750*/  UISETP.NE.AND UP0, UPT, UR17, 0x1, UPT ;  /* 0x000000011100788c */ /* 0x000fe4000bf05270 */
[----:B------:R-:W-:Y:S02]  /*4760*/  UP2UR UR21, UPR, URZ, 0x2 ;  /* 0x00000002ff157883 */ /* 0x000fe40008000000 */
[----:B------:R-:W-:Y:S02]  /*4770*/  UISETP.NE.AND UP1, UPT, UR39, 0x1, UPT ;  /* 0x000000012700788c */ /* 0x000fe4000bf25270 */
[----:B------:R-:W-:Y:S02]  /*4780*/  UIMAD.WIDE.U32 UR12, UR4, UR18, URZ ;  /* 0x00000012040c72a5 */ /* 0x000fe4000f8e00ff */
[----:B------:R-:W-:Y:S01]  /*4790*/  USEL UR7, UR44, UR53, !UP0 ;  /* 0x000000352c077287 */ /* 0x000fe2000c000000 */
[----:B------:R-:W-:Y:S02]  /*47a0*/  UMOV UR5, UR9 ;  /* 0x0000000900057c82 */ /* 0x000fe40008000000 */
[----:B------:R-:W-:Y:S02]  /*47b0*/  USHF.R.U32.HI UR6, URZ, UR55, UR5 ;  /* 0x00000037ff067299 */ /* 0x000fe40008011605 */
[----:B------:R-:W-:Y:S02]  /*47c0*/  UIMAD.WIDE.U32 UR22, UR7, UR18, URZ ;  /* 0x00000012071672a5 */ /* 0x000fe4000f8e00ff */
[----:B------:R-:W-:Y:S02]  /*47d0*/  USEL UR6, UR15, UR6, !UP2 ;  /* 0x000000060f067287 */ /* 0x000fe4000d000000 */
[----:B------:R-:W-:Y:S01]  /*47e0*/  UISETP.NE.AND UP2, UPT, UR14, URZ, UPT ;  /* 0x000000ff0e00728c */ /* 0x000fe2000bf45270 */
[----:B------:R-:W-:Y:S01]  /*47f0*/  UMOV UR5, UR11 ;  /* 0x0000000b00057c82 */ /* 0x000fe20008000000 */
[----:B------:R-:W-:Y:S02]  /*4800*/  UIMAD.WIDE.U32 UR10, UR6, UR18, URZ ;  /* 0x00000012060a72a5 */ /* 0x000fe4000f8e00ff */
[----:B------:R-:W-:Y:S03]  /*4810*/  USHF.R.U32.HI UR8, URZ, UR29, UR5 ;  /* 0x0000001dff087299 */ /* 0x000fe60008011605 */
[----:B------:R-:W-:Y:S02]  /*4820*/  UMOV UR5, UR13 ;  /* 0x0000000d00057c82 */ /* 0x000fe40008000000 */
[----:B------:R-:W-:Y:S03]  /*4830*/  @UP1 USHF.R.U32.HI UR4, URZ, UR19, UR5 ;  /* 0x00000013ff041299 */ /* 0x000fe60008011605 */
[----:B------:R-:W-:Y:S01]  /*4840*/  UMOV UR5, UR23 ;  /* 0x0000001700057c82 */ /* 0x000fe20008000000 */
[----:B------:R-:W-:Y:S02]  /*4850*/  UIMAD UR4, UR39, UR4, URZ ;  /* 0x00000004270472a4 */ /* 0x000fe4000f8e02ff */
[----:B------:R-:W-:Y:S02]  /*4860*/  @UP1 USHF.R.U32.HI UR7, URZ, UR19, UR5 ;  /* 0x00000013ff071299 */ /* 0x000fe40008011605 */
[----:B------:R-:W-:Y:S02]  /*4870*/  USEL UR5, UR16, UR8, !UP0 ;  /* 0x0000000810057287 */ /* 0x000fe4000c000000 */
[----:B------:R-:W-:Y:S02]  /*4880*/  UIMAD UR8, UR39, UR7, URZ ;  /* 0x00000007270872a4 */ /* 0x000fe4000f8e02ff */
[----:B------:R-:W-:Y:S03]  /*4890*/  UISETP.GE.AND UP0, UPT, UR6, UR4, UPT ;  /* 0x000000040600728c */ /* 0x000fe6000bf06270 */
[----:B------:R-:W-:Y:S01]  /*48a0*/  UMOV UR4, UR11 ;  /* 0x0000000b00047c82 */ /* 0x000fe20008000000 */
[----:B------:R-:W-:Y:S02]  /*48b0*/  UISETP.GE.OR UP0, UPT, UR5, UR8, UP0 ;  /* 0x000000080500728c */ /* 0x000fe40008706670 */
[----:B------:R-:W-:Y:S02]  /*48c0*/  USHF.R.U32.HI UR4, URZ, UR19, UR4 ;  /* 0x00000013ff047299 */ /* 0x000fe40008011604 */
[----:B------:R-:W-:Y:S02]  /*48d0*/  UIMAD.WIDE.U32 UR8, UR5, UR18, URZ ;  /* 0x00000012050872a5 */ /* 0x000fe4000f8e00ff */
[----:B------:R-:W-:Y:S04]  /*48e0*/  USEL UR10, UR6, UR4, !UP1 ;  /* 0x00000004060a7287 */ /* 0x000fe8000c800000 */
[----:B------:R-:W-:Y:S01]  /*48f0*/  UIADD3 UR11, UPT, UPT, -UR10, URZ, URZ ;  /* 0x000000ff0a0b7290 */ /* 0x000fe2000fffe1ff */
[----:B------:R-:W-:Y:S02]  /*4900*/  @!UP0 UMOV UR4, UR9 ;  /* 0x0000000900048c82 */ /* 0x000fe40008000000 */
[----:B------:R-:W-:Y:S02]  /*4910*/  @!UP0 USHF.R.U32.HI UR4, URZ, UR19, UR4 ;  /* 0x00000013ff048299 */ /* 0x000fe40008011604 */
[----:B------:R-:W-:Y:S02]  /*4920*/  UIMAD UR8, UR39, UR11, UR6 ;  /* 0x0000000b270872a4 */ /* 0x000fe4000f8e0206 */
[----:B------:R-:W-:Y:S02]  /*4930*/  @!UP0 USEL UR4, UR5, UR4, !UP1 ;  /* 0x0000000405048287 */ /* 0x000fe4000c800000 */
[----:B------:R-:W-:Y:S02]  /*4940*/  UISETP.NE.AND UP1, UPT, UR21, URZ, UPT ;  /* 0x000000ff1500728c */ /* 0x000fe4000bf25270 */
[----:B------:R-:W-:Y:S02]  /*4950*/  @!UP0 UIMAD UR8, UR7, UR8, UR4 ;  /* 0x00000008070882a4 */ /* 0x000fe4000f8e0204 */
[----:B------:R-:W-:Y:S02]  /*4960*/  @!UP0 UIADD3 UR9, UPT, UPT, UR10, -UR4, URZ ;  /* 0x800000040a098290 */ /* 0x000fe4000fffe0ff */
[----:B------:R-:W-:Y:S02]  /*4970*/  UIADD3 UR4, UPT, UPT, -UR5, URZ, URZ ;  /* 0x000000ff05047290 */ /* 0x000fe4000fffe1ff */
[----:B------:R-:W-:Y:S02]  /*4980*/  UIADD3 UR7, UPT, UPT, -UR6, URZ, URZ ;  /* 0x000000ff06077290 */ /* 0x000fe4000fffe1ff */
[----:B------:R-:W-:Y:S02]  /*4990*/  @!UP0 UIMAD UR6, UR9, UR39, UR5 ;  /* 0x00000027090682a4 */ /* 0x000fe4000f8e0205 */
[----:B------:R-:W-:Y:S02]  /*49a0*/  UIMAD UR16, UR17, UR4, UR16 ;  /* 0x00000004111072a4 */ /* 0x000fe4000f8e0210 */
[----:B------:R-:W-:Y:S01]  /*49b0*/  UIMAD UR15, UR30, UR7, UR15 ;  /* 0x000000071e0f72a4 */ /* 0x000fe2000f8e020f */
[----:B------:R-:W-:Y:S02]  /*49c0*/  @!UP0 UMOV UR5, UR8 ;  /* 0x0000000800058c82 */ /* 0x000fe40008000000 */
[----:B------:R-:W-:Y:S02]  /*49d0*/  UIMAD UR16, UR5, UR17, UR16 ;  /* 0x00000011051072a4 */ /* 0x000fe4000f8e0210 */
[----:B------:R-:W-:Y:S11]  /*49e0*/  UIMAD UR15, UR6, UR30, UR15 ;  /* 0x0000001e060f72a4 */ /* 0x000ff6000f8e020f */
[----:B------:R-:W-:Y:S01]  /*49f0*/  @!UPT UIADD3 URZ, UPT, UPT, URZ, URZ, URZ ;  /* 0x000000fffffff290 */ /* 0x000fe2000fffe0ff */
.L_x_73:
[----:B------:R-:W1:Y:S01]  /*4a00*/  @!UP3 LDCU.128 UR8, c[0x0][0xc10] ;  /* 0x00018200ff08b7ac */ /* 0x000e620008000c00 */
[----:B------:R-:W-:Y:S02]  /*4a10*/  ISETP.NE.U32.AND P1, PT, RZ, UR26, PT ;  /* 0x0000001aff007c0c */ /* 0x000fe4000bf25070 */
[----:B------:R-:W-:Y:S02]  /*4a20*/  SHF.L.U32 R8, R10, 0x1f, RZ ;  /* 0x0000001f0a087819 */ /* 0x000fe400000006ff */
[----:B------:R-:W-:Y:S01]  /*4a30*/  ISETP.NE.AND.EX P1, PT, RZ, UR27, PT, P1 ;  /* 0x0000001bff007c0c */ /* 0x000fe2000bf25310 */
[----:B------:R-:W2:Y:S01]  /*4a40*/  @!UP3 LDCU UR5, c[0x0][0xc0c] ;  /* 0x00018180ff05b7ac */ /* 0x000ea20008000800 */
[----:B-1----:R-:W-:Y:S07]  /*4a50*/  UIMAD.WIDE.U32 UR6, UR16, UR8, URZ ;  /* 0x00000008100672a5 */ /* 0x002fee000f8e00ff */
[----:B------:R-:W-:Y:S01]  /*4a60*/  @!UP3 UMOV UR4, UR7 ;  /* 0x000000070004bc82 */ /* 0x000fe20008000000 */
[----:B--2---:R-:W-:Y:S02]  /*4a70*/  @!UP3 UISETP.NE.AND UP0, UPT, UR5, 0x1, UPT ;  /* 0x000000010500b88c */ /* 0x004fe4000bf05270 */
[----:B------:R-:W-:Y:S02]  /*4a80*/  @!UP3 USHF.R.U32.HI UR4, URZ, UR9, UR4 ;  /* 0x00000009ff04b299 */ /* 0x000fe40008011604 */
[----:B------:R-:W-:Y:S02]  /*4a90*/  UIMAD.WIDE.U32 UR6, UR15, UR11, URZ ;  /* 0x0000000b0f0672a5 */ /* 0x000fe4000f8e00ff */
[----:B------:R-:W-:Y:S02]  /*4aa0*/  @!UP3 USEL UR8, UR16, UR4, !UP0 ;  /* 0x000000041008b287 */ /* 0x000fe4000c000000 */
[----:B------:R-:W-:Y:S03]  /*4ab0*/  @!UP3 UISETP.NE.AND UP0, UPT, UR10, 0x1, UPT ;  /* 0x000000010a00b88c */ /* 0x000fe6000bf05270 */
[----:B------:R-:W-:Y:S01]  /*4ac0*/  @!UP3 UMOV UR6, UR7 ;  /* 0x000000070006bc82 */ /* 0x000fe20008000000 */
[----:B------:R-:W-:Y:S01]  /*4ad0*/  USHF.L.U32 UR7, UR24, 0x7, URZ ;  /* 0x0000000718077899 */ /* 0x000fe200080006ff */
[----:B------:R-:W1:Y:S02]  /*4ae0*/  @!UP3 LDCU UR4, c[0x0][0xc20] ;  /* 0x00018400ff04b7ac */ /* 0x000e640008000800 */
[----:B-1----:R-:W-:Y:S04]  /*4af0*/  @!UP3 USHF.R.U32.HI UR6, URZ, UR4, UR6 ;  /* 0x00000004ff06b299 */ /* 0x002fe80008011606 */
[----:B------:R-:W-:Y:S04]  /*4b00*/  @!UP3 USEL UR6, UR15, UR6, !UP0 ;  /* 0x000000060f06b287 */ /* 0x000fe8000c000000 */
[----:B------:R-:W-:Y:S02]  /*4b10*/  @!UP3 UIADD3 UR4, UPT, UPT, -UR8, UR6, URZ ;  /* 0x000000060804b290 */ /* 0x000fe4000fffe1ff */
[----:B------:R-:W-:Y:S02]  /*4b20*/  @!UP3 UIADD3 UR6, UPT, UPT, UR8, -UR6, URZ ;  /* 0x800000060806b290 */ /* 0x000fe4000fffe0ff */
[----:B------:R-:W-:Y:S02]  /*4b30*/  @!UP3 UIMAD UR16, UR4, UR5, UR16 ;  /* 0x000000050410b2a4 */ /* 0x000fe4000f8e0210 */
[----:B------:R-:W-:Y:S01]  /*4b40*/  @!UP3 UIMAD UR15, UR6, UR10, UR15 ;  /* 0x0000000a060fb2a4 */ /* 0x000fe2000f8e020f */
[----:B------:R-:W-:Y:S11]  /*4b50*/  BRA.U UP4, `(.L_x_74) ;  /* 0x0000000104107547 */ /* 0x000ff6000b800000 */
[----:B------:R-:W-:Y:S04]  /*4b60*/  MOV R2, UR54 ;  /* 0x0000003600027c02 */ /* 0x000fe80008000f00 */
[----:B------:R-:W-:Y:S04]  /*4b70*/  SHF.L.U32 R2, R2, 0x1f, RZ ;  /* 0x0000001f02027819 */ /* 0x000fe800000006ff */
[----:B------:R-:W1:Y:S02]  /*4b80*/  SYNCS.PHASECHK.TRANS64.TRYWAIT P2, [UR20+0xc8], R2 ;  /* 0x0000c802ff0075a7 */ /* 0x000e640008041114 */
[----:B-1----:R-:W-:Y:S05]  /*4b90*/  @!P2 BRA `(.L_x_75) ;  /* 0x000000480060a947 */ /* 0x002fea0003800000 */
.L_x_74:
[----:B------:R-:W-:Y:S05]  /*4ba0*/  BRA.U !UP6, `(.L_x_76) ;  /* 0x000000010e387547 */ /* 0x000fea000b800000 */
[----:B------:R-:W-:Y:S01]  /*4bb0*/  UPLOP3.LUT UP1, UPT, UPT, UPT, UP5, 0x80, 0x8 ;  /* 0x000000000008789c */ /* 0x000fe20003f2f050 */
[----:B-1----:R-:W-:Y:S01]  /*4bc0*/  HFMA2 R0, -RZ, RZ, 0, 5.9604644775390625e-08 ;  /* 0x00000001ff007431 */ /* 0x002fe200000001ff */
[----:B------:R-:W1:Y:S01]  /*4bd0*/  LDCU.64 UR8, c[0x0][0x358] ;  /* 0x00006b00ff0877ac */ /* 0x000e620008000a00 */
[----:B------:R-:W-:Y:S03]  /*4be0*/  IMAD.MOV.U32 R49, RZ, RZ, 0x1 ;  /* 0x00000001ff317424 */ /* 0x000fe600078e00ff */
[----:B------:R-:W-:Y:S05]  /*4bf0*/  PLOP3.LUT P2, PT, PT, PT, UP1, 0x80, 0x8 ;  /* 0x000000000008781c */ /* 0x000fea0003f4f018 */
[----:B------:R-:W2:Y:S01]  /*4c00*/  @UP1 LDCU.64 UR4, c[0x0][0x988] ;  /* 0x00013100ff0417ac */ /* 0x000ea20008000a00 */
[----:B------:R-:W-:Y:S07]  /*4c10*/  @UP1 UIMAD UR6, UR52, UR26, URZ ;  /* 0x0000001a340612a4 */ /* 0x000fee000f8e02ff */
[----:B------:R-:W-:Y:S01]  /*4c20*/  @!P2 PRMT R49, R0, 0x7610, R49 ;  /* 0x000076100031a816 */ /* 0x000fe20000000031 */
[----:B--2---:R-:W-:Y:S06]  /*4c30*/  @UP1 UIMAD.WIDE UR4, UR6, 0x4, UR4 ;  /* 0x00000004060418a5 */ /* 0x004fec000f8e0204 */
[----:B------:R-:W-:Y:S01]  /*4c40*/  IMAD.U32 R14, RZ, RZ, UR4 ;  /* 0x00000004ff0e7e24 */ /* 0x000fe2000f8e00ff */
[----:B------:R-:W-:Y:S04]  /*4c50*/  MOV R15, UR5 ;  /* 0x00000005000f7c02 */ /* 0x000fe80008000f00 */
[----:B------:R-:W2:Y:S01]  /*4c60*/  @!UP1 LDCU UR4, c[0x0][0x980] ;  /* 0x00013000ff0497ac */ /* 0x000ea20008000800 */
[----:B-1---5:R3:W5:Y:S02]  /*4c70*/  @P2 LDG.E R27, desc[UR8][R14.64] ;  /* 0x000000080e1b2981 */ /* 0x022764000c1e1900 */
[----:B--23--:R-:W-:Y:S07]  /*4c80*/  @!P2 IMAD.U32 R27, RZ, RZ, UR4 ;  /* 0x00000004ff1bae24 */ /* 0x00cfee000f8e00ff */
.L_x_76:
[----:B-----5:R-:W-:Y:S01]  /*4c90*/  @!P1 FSETP.EQ.AND P3, PT, R27, RZ, PT ;  /* 0x000000ff1b00920b */ /* 0x020fe20003f62000 */
[----:B------:R-:W-:Y:S01]  /*4ca0*/  @!UPT UIADD3 URZ, UPT, UPT, URZ, URZ, URZ ;  /* 0x000000fffffff290 */ /* 0x000fe2000fffe0ff */
[----:B------:R-:W-:Y:S11]  /*4cb0*/  @!P1 BRA `(.L_x_77) ;  /* 0x0000000000149947 */ /* 0x000ff60003800000 */
[----:B------:R-:W-:Y:S02]  /*4cc0*/  LOP3.LUT P1, RZ, R49, 0xff, RZ, 0xc0, !PT ;  /* 0x000000ff31ff7812 */ /* 0x000fe4000782c0ff */
[----:B------:R-:W-:Y:S04]  /*4cd0*/  PLOP3.LUT P3, PT, PT, PT, UP1, 0x80, 0x8 ;  /* 0x000000000008781c */ /* 0x000fe80003f6f018 */
[----:B------:R-:W-:Y:S07]  /*4ce0*/  PLOP3.LUT P3, PT, P3, PT, PT, 0x8, 0x80 ;  /* 0x000000000080781c */ /* 0x000fee0001f6e170 */
[----:B------:R-:W-:Y:S11]  /*4cf0*/  @P1 FSETP.EQ.AND P3, PT, R27, RZ, PT ;  /* 0x000000ff1b00120b */ /* 0x000ff60003f62000 */
[----:B------:R-:W-:Y:S02]  /*4d00*/  @!UPT UIADD3 URZ, UPT, UPT, URZ, URZ, URZ ;  /* 0x000000fffffff290 */ /* 0x000fe4000fffe0ff */
.L_x_77:
[----:B------:R-:W-:Y:S01]  /*4d10*/  USHF.L.U32 UR11, UR51, 0x6, URZ ;  /* 0x00000006330b7899 */ /* 0x000fe200080006ff */
[----:B------:R-:W2:Y:S01]  /*4d20*/  SYNCS.PHASECHK.TRANS64.TRYWAIT P1, [UR20+0xa0], R8 ;  /* 0x0000a008ff0075a7 */ /* 0x000ea20008021114 */
[----:B------:R-:W-:Y:S02]  /*4d30*/  UISETP.NE.AND UP0, UPT, UR32, 0x1, UPT ;  /* 0x000000012000788c */ /* 0x000fe4000bf05270 */
[----:B------:R-:W-:Y:S01]  /*4d40*/  UIMAD.WIDE.U32 UR4, UR11, UR33, URZ ;  /* 0x000000210b0472a5 */ /* 0x000fe2000f8e00ff */
[----:B------:R-:W-:Y:S04]  /*4d50*/  ELECT P2, URZ, PT ;  /* 0x0000000000ff782f */ /* 0x000fe80003840000 */
[----:B------:R-:W-:Y:S02]  /*4d60*/  PLOP3.LUT P2, PT, P3, P2, PT, 0xf2, 0x2f ;  /* 0x00000000002f781c */ /* 0x000fe40001f45e72 */
[----:B------:R-:W-:Y:S02]  /*4d70*/  UMOV UR4, UR5 ;  /* 0x0000000500047c82 */ /* 0x000fe40008000000 */
[----:B------:R-:W-:Y:S04]  /*4d80*/  USHF.R.U32.HI UR4, URZ, UR34, UR4 ;  /* 0x00000022ff047299 */ /* 0x000fe80008011604 */
[----:B------:R-:W-:Y:S02]  /*4d90*/  USEL UR12, UR11, UR4, !UP0 ;  /* 0x000000040b0c7287 */ /* 0x000fe4000c000000 */
[----:B------:R-:W-:Y:S02]  /*4da0*/  UISETP.NE.AND UP0, UPT, UR35, 0x1, UPT ;  /* 0x000000012300788c */ /* 0x000fe4000bf05270 */
[----:B------:R-:W-:Y:S02]  /*4db0*/  UIMAD.WIDE.U32 UR4, UR12, UR40, URZ ;  /* 0x000000280c0472a5 */ /* 0x000fe4000f8e00ff */
[----:B------:R-:W-:Y:S01]  /*4dc0*/  UIADD3 UR6, UPT, UPT, -UR12, URZ, URZ ;  /* 0x000000ff0c067290 */ /* 0x000fe2000fffe1ff */
[----:B-1----:R-:W-:Y:S03]  /*4dd0*/  @!P2 IMAD.MOV.U32 R0, RZ, 0x20, RZ ;  /* 0x00000020ff00a824 */ /* 0x002fe600078e00ff */
[----:B------:R-:W-:Y:S01]  /*4de0*/  UIMAD UR11, UR32, UR6, UR11 ;  /* 0x00000006200b72a4 */ /* 0x000fe2000f8e020b */
[----:B------:R-:W-:Y:S01]  /*4df0*/  @!P2 IMAD.MOV.U32 R0, RZ, 0x400, R0 ;  /* 0x00000400ff00a824 */ /* 0x000fe200078e0000 */
[----:B------:R-:W-:Y:S02]  /*4e00*/  UMOV UR4, UR5 ;  /* 0x0000000500047c82 */ /* 0x000fe40008000000 */
[----:B------:R-:W-:Y:S04]  /*4e10*/  USHF.R.U32.HI UR4, URZ, UR41, UR4 ;  /* 0x00000029ff047299 */ /* 0x000fe80008011604 */
[----:B------:R-:W-:Y:S02]  /*4e20*/  USEL UR13, UR12, UR4, !UP0 ;  /* 0x000000040c0d7287 */ /* 0x000fe4000c000000 */
[----:B------:R-:W-:Y:S02]  /*4e30*/  UISETP.NE.AND UP0, UPT, UR42, 0x1, UPT ;  /* 0x000000012a00788c */ /* 0x000fe4000bf05270 */
[----:B------:R-:W-:Y:S07]  /*4e40*/  UIMAD.WIDE.U32 UR4, UR13, UR43, URZ ;  /* 0x0000002b0d0472a5 */ /* 0x000fee000f8e00ff */
[----:B------:R-:W-:Y:S02]  /*4e50*/  UMOV UR4, UR5 ;  /* 0x0000000500047c82 */ /* 0x000fe40008000000 */
[----:B------:R-:W-:Y:S04]  /*4e60*/  USHF.R.U32.HI UR4, URZ, UR56, UR4 ;  /* 0x00000038ff047299 */ /* 0x000fe80008011604 */
[----:B------:R-:W-:Y:S02]  /*4e70*/  USEL UR14, UR13, UR4, !UP0 ;  /* 0x000000040d0e7287 */ /* 0x000fe4000c000000 */
[----:B------:R-:W-:Y:S02]  /*4e80*/  UIADD3 UR4, UPT, UPT, -UR13, URZ, URZ ;  /* 0x000000ff0d047290 */ /* 0x000fe4000fffe1ff */
[----:B------:R-:W-:Y:S02]  /*4e90*/  UIADD3 UR5, UPT, UPT, -UR14, URZ, URZ ;  /* 0x000000ff0e057290 */ /* 0x000fe4000fffe1ff */
[----:B------:R-:W-:Y:S02]  /*4ea0*/  UIMAD UR12, UR35, UR4, UR12 ;  /* 0x00000004230c72a4 */ /* 0x000fe4000f8e020c */
[----:B------:R-:W-:Y:S01]  /*4eb0*/  UIMAD UR13, UR42, UR5, UR13 ;  /* 0x000000052a0d72a4 */ /* 0x000fe2000f8e020d */
[----:B--2---:R-:W-:Y:S11]  /*4ec0*/  @!P1 BRA `(.L_x_78) ;  /* 0x0000004400ac9947 */ /* 0x004ff60003800000 */
.L_x_170:
[----:B------:R-:W-:Y:S01]  /*4ed0*/  @!P2 R2UR UR4, R0 ;  /* 0x000000000004a2ca */ /* 0x000fe200000e0000 */
[----:B------:R-:W-:Y:S01]  /*4ee0*/  VOTEU.ALL UP0, P2 ;  /* 0x0000000000ff7886 */ /* 0x000fe20001000000 */
[----:B-1----:R-:W-:Y:S04]  /*4ef0*/  @!P2 IADD3 R2, P1, PT, R12, 0x680, RZ ;  /* 0x000006800c02a810 */ /* 0x002fe80007f3e0ff */
[----:B------:R-:W-:Y:S01]  /*4f00*/  @!P2 R2UR UR5, R2 ;  /* 0x000000000205a2ca */ /* 0x000fe200000e0000 */
[----:B------:R-:W-:Y:S01]  /*4f10*/  @!P2 IMAD.X R0, RZ, RZ, R13, P1 ;  /* 0x000000ffff00a224 */ /* 0x000fe200008e060d */
[----:B------:R-:W-:Y:S05]  /*4f20*/  @!UP0 UIADD3 UR8, UPT, UPT, UR20, 0x200, URZ ;  /* 0x0000020014088890 */ /* 0x000fea000fffe0ff */
[----:B------:R-:W-:Y:S01]  /*4f30*/  @!UP0 UPRMT UR6, UR4, 0x5410, URZ ;  /* 0x0000541004068896 */ /* 0x000fe200080000ff */
[----:B------:R-:W-:Y:S01]  /*4f40*/  @!P2 R2UR UR4, R0 ;  /* 0x000000000004a2ca */ /* 0x000fe200000e0000 */
[----:B------:R-:W-:Y:S01]  /*4f50*/  VOTEU.ALL UP0, P2 ;  /* 0x0000000000ff7886 */ /* 0x000fe20001000000 */
[----:B------:R-:W-:Y:S03]  /*4f60*/  @!P2 IMAD.MOV.U32 R0, RZ, RZ, 0x1000 ;  /* 0x00001000ff00a424 */ /* 0x000fe600078e00ff */
[----:B------:R-:W-:Y:S01]  /*4f70*/  IMAD.U32 R14, RZ, RZ, UR5 ;  /* 0x00000005ff0e7e24 */ /* 0x000fe2000f8e00ff */
[----:B------:R-:W-:Y:S01]  /*4f80*/  @!UP0 UMOV UR9, UR37 ;  /* 0x0000002500098c82 */ /* 0x000fe20008000000 */
[----:B------:R-:W-:Y:S06]  /*4f90*/  @!UP0 UMOV UR10, UR7 ;  /* 0x00000007000a8c82 */ /* 0x000fec0008000000 */
[----:B------:R-:W-:Y:S01]  /*4fa0*/  IMAD.U32 R15, RZ, RZ, UR4 ;  /* 0x00000004ff0f7e24 */ /* 0x000fe2000f8e00ff */
[----:B------:R-:W-:Y:S04]  /*4fb0*/  @!P2 R2UR UR4, R14 ;  /* 0x000000000e04a2ca */ /* 0x000fe800000e0000 */
[----:B------:R-:W-:Y:S11]  /*4fc0*/  @!P2 R2UR UR5, R15 ;  /* 0x000000000f05a2ca */ /* 0x000ff600000e0000 */
[----:B------:R-:W-:Y:S02]  /*4fd0*/  @!UPT UIADD3 URZ, UPT, UPT, URZ, URZ, URZ ;  /* 0x000000fffffff290 */ /* 0x000fe4000fffe0ff */
[----:B------:R1:W-:Y:S01]  /*4fe0*/  @!UP0 UTMALDG.5D.IM2COL [UR8], [UR4], UR6 ;  /* 0x00000008040083b4 */ /* 0x0003e20008060006 */
[----:B------:R2:W-:Y:S01]  /*4ff0*/  @!P2 SYNCS.ARRIVE.TRANS64.RED.A0TR RZ, [UR20+0x80], R0 ;  /* 0x00008000ffffa9a7 */ /* 0x0005e20008300414 */
[----:B------:R-:W-:Y:S01]  /*5000*/  SYNCS.ARRIVE.TRANS64.RED.A1T0 RZ, [UR49], RZ ;  /* 0x000000ffffff79a7 */ /* 0x000fe20008100431 */
[----:B--2---:R-:W-:Y:S01]  /*5010*/  @!P2 IMAD.MOV.U32 R0, RZ, 0x20, RZ ;  /* 0x00000020ff00a824 */ /* 0x004fe200078e00ff */
[----:B------:R-:W2:Y:S03]  /*5020*/  SYNCS.PHASECHK.TRANS64.TRYWAIT P1, [UR20+0xa8], R8 ;  /* 0x0000a808ff0075a7 */ /* 0x000ea60008021114 */
[----:B------:R-:W-:Y:S01]  /*5030*/  @!P2 IMAD.MOV.U32 R0, RZ, 0x400, R0 ;  /* 0x00000400ff00a824 */ /* 0x000fe200078e0000 */
[----:B-12---:R-:W-:Y:S06]  /*5040*/  @!P1 BRA `(.L_x_79) ;  /* 0x0000004400649947 */ /* 0x006fec0003800000 */
.L_x_172:
[----:B------:R-:W-:Y:S01]  /*5050*/  @!P2 R2UR UR4, R0 ;  /* 0x000000000004a2ca */ /* 0x000fe200000e0000 */
[----:B------:R-:W-:Y:S01]  /*5060*/  VOTEU.ALL UP0, P2 ;  /* 0x0000000000ff7886 */ /* 0x000fe20001000000 */
[----:B-1----:R-:W-:Y:S04]  /*5070*/  @!P2 IADD3 R2, P1, PT, R12, 0x680, RZ ;  /* 0x000006800c02a810 */ /* 0x002fe80007f3e0ff */
[----:B------:R-:W-:Y:S01]  /*5080*/  @!P2 R2UR UR5, R2 ;  /* 0x000000000205a2ca */ /* 0x000fe200000e0000 */
[----:B------:R-:W-:Y:S01]  /*5090*/  @!P2 IMAD.X R0, RZ, RZ, R13, P1 ;  /* 0x000000ffff00a224 */ /* 0x000fe200008e060d */
[----:B------:R-:W-:Y:S02]  /*50a0*/  @!UP0 UIADD3 UR10, UPT, UPT, UR7, 0x20, URZ ;  /* 0x00000020070a8890 */ /* 0x000fe4000fffe0ff */
[----:B------:R-:W-:Y:S03]  /*50b0*/  @!UP0 UIADD3 UR8, UPT, UPT, UR20, 0x1200, URZ ;  /* 0x0000120014088890 */ /* 0x000fe6000fffe0ff */
[----:B------:R-:W-:Y:S01]  /*50c0*/  @!UP0 UPRMT UR6, UR4, 0x5410, URZ ;  /* 0x0000541004068896 */ /* 0x000fe200080000ff */
[----:B------:R-:W-:Y:S01]  /*50d0*/  @!P2 R2UR UR4, R0 ;  /* 0x000000000004a2ca */ /* 0x000fe200000e0000 */
[----:B------:R-:W-:Y:S01]  /*50e0*/  VOTEU.ALL UP0, P2 ;  /* 0x0000000000ff7886 */ /* 0x000fe20001000000 */
[----:B------:R-:W-:Y:S03]  /*50f0*/  @!P2 IMAD.MOV.U32 R0, RZ, RZ, 0x1000 ;  /* 0x00001000ff00a424 */ /* 0x000fe600078e00ff */
[----:B------:R-:W-:Y:S01]  /*5100*/  IMAD.U32 R14, RZ, RZ, UR5 ;  /* 0x00000005ff0e7e24 */ /* 0x000fe2000f8e00ff */
[----:B------:R-:W-:Y:S07]  /*5110*/  @!UP0 UMOV UR9, UR36 ;  /* 0x0000002400098c82 */ /* 0x000fee0008000000 */
        /* <DEDUP_REMOVED lines=11> */
.L_x_174:
[----:B------:R-:W-:Y:S01]  /*51d0*/  @!P2 R2UR UR4, R0 ;  /* 0x000000000004a2ca */ /* 0x000fe200000e0000 */
[----:B------:R-:W-:Y:S01]  /*51e0*/  VOTEU.ALL UP0, P2 ;  /* 0x0000000000ff7886 */ /* 0x000fe20001000000 */
[----:B-1----:R-:W-:Y:S02]  /*51f0*/  @!P2 IADD3 R2, P1, PT, R12, 0x680, RZ ;  /* 0x000006800c02a810 */ /* 0x002fe40007f3e0ff */
[----:B------:R-:W-:Y:S02]  /*5200*/  @P0 SHF.R.U32.HI R4, RZ, 0x10, R5 ;  /* 0x00000010ff040819 */ /* 0x000fe40000011605 */
[----:B------:R-:W-:Y:S01]  /*5210*/  @!P2 R2UR UR5, R2 ;  /* 0x000000000205a2ca */ /* 0x000fe200000e0000 */
[----:B------:R-:W-:Y:S01]  /*5220*/  @!P2 IMAD.X R0, RZ, RZ, R13, P1 ;  /* 0x000000ffff00a224 */ /* 0x000fe200008e060d */
[----:B------:R-:W-:Y:S01]  /*5230*/  @!UP0 UIADD3 UR10, UPT, UPT, UR7, 0x40, URZ ;  /* 0x00000040070a8890 */ /* 0x000fe2000fffe0ff */
[----:B------:R-:W-:Y:S01]  /*5240*/  @P0 R2UR UR52, R4 ;  /* 0x00000000043402ca */ /* 0x000fe200000e0000 */
        /* <DEDUP_REMOVED lines=14> */
[----:B------:R-:W2:Y:S02]  /*5330*/  SYNCS.PHASECHK.TRANS64.TRYWAIT P1, [UR20+0xb8], R8 ;  /* 0x0000b808ff0075a7 */ /* 0x000ea40008021114 */
[----:B-12---:R-:W-:Y:S05]  /*5340*/  @!P1 BRA `(.L_x_81) ;  /* 0x0000004000d49947 */ /* 0x006fea0003800000 */
.L_x_176:
[----:B-1----:R-:W-:Y:S01]  /*5350*/  @!P2 IMAD.MOV.U32 R0, RZ, 0x20, RZ ;  /* 0x00000020ff00a824 */ /* 0x002fe200078e00ff */
[----:B------:R-:W-:Y:S01]  /*5360*/  @!P2 IADD3 R2, P0, PT, R12, 0x680, RZ ;  /* 0x000006800c02a810 */ /* 0x000fe20007f1e0ff */
[----:B------:R-:W-:Y:S01]  /*5370*/  VOTEU.ALL UP0, P2 ;  /* 0x0000000000ff7886 */ /* 0x000fe20001000000 */
[----:B------:R-:W-:Y:S01]  /*5380*/  R2UR UR22, R57 ;  /* 0x00000000391672ca */ /* 0x000fe200000e0000 */
[----:B------:R-:W-:Y:S01]  /*5390*/  @!P2 IMAD.MOV.U32 R0, RZ, 0x400, R0 ;  /* 0x00000400ff00a824 */ /* 0x000fe200078e0000 */
[----:B------:R-:W-:Y:S01]  /*53a0*/  @!P2 R2UR UR5, R2 ;  /* 0x000000000205a2ca */ /* 0x000fe200000e0000 */
[----:B------:R-:W-:Y:S01]  /*53b0*/  UPLOP3.LUT UP4, UPT, UPT, UPT, UPT, 0x80, 0x8 ;  /* 0x000000000008789c */ /* 0x000fe20003f8f070 */
[----:B------:R-:W-:Y:S01]  /*53c0*/  R2UR UR21, R58 ;  /* 0x000000003a1572ca */ /* 0x000fe200000e0000 */
[----:B------:R-:W-:Y:S01]  /*53d0*/  @!UP0 UIADD3 UR8, UPT, UPT, UR20, 0x3200, URZ ;  /* 0x0000320014088890 */ /* 0x000fe2000fffe0ff */
[----:B------:R-:W-:Y:S01]  /*53e0*/  @!P2 R2UR UR4, R0 ;  /* 0x000000000004a2ca */ /* 0x000fe200000e0000 */
[----:B------:R-:W-:Y:S01]  /*53f0*/  @!P2 IMAD.X R0, RZ, RZ, R13, P0 ;  /* 0x000000ffff00a224 */ /* 0x000fe200000e060d */
[----:B------:R-:W-:Y:S01]  /*5400*/  @!UP0 UIADD3 UR10, UPT, UPT, UR7, 0x60, URZ ;  /* 0x00000060070a8890 */ /* 0x000fe2000fffe0ff */
[----:B------:R-:W-:Y:S01]  /*5410*/  LOP3.LUT R10, R10, 0x1, RZ, 0x3c, !PT ;  /* 0x000000010a0a7812 */ /* 0x000fe200078e3cff */
[----:B------:R-:W-:Y:S01]  /*5420*/  @!UP0 UIADD3 UR9, UPT, UPT, UR20, 0x98, URZ ;  /* 0x0000009814098890 */ /* 0x000fe2000fffe0ff */
[----:B------:R-:W-:Y:S02]  /*5430*/  LOP3.LUT R9, R9, 0x1, RZ, 0x3c, !PT ;  /* 0x0000000109097812 */ /* 0x000fe400078e3cff */
[----:B------:R-:W-:Y:S02]  /*5440*/  UIADD3 UR24, UPT, UPT, UR15, UR22, URZ ;  /* 0x000000160f187290 */ /* 0x000fe4000fffe0ff */
[----:B------:R-:W-:Y:S02]  /*5450*/  IMAD.U32 R4, RZ, RZ, UR5 ;  /* 0x00000005ff047e24 */ /* 0x000fe4000f8e00ff */
[----:B------:R-:W-:Y:S02]  /*5460*/  UIADD3 UR51, UPT, UPT, UR16, UR21, URZ ;  /* 0x0000001510337290 */ /* 0x000fe4000fffe0ff */
[----:B------:R-:W-:Y:S01]  /*5470*/  @!UP0 UPRMT UR6, UR4, 0x5410, URZ ;  /* 0x0000541004068896 */ /* 0x000fe200080000ff */
[----:B------:R-:W-:Y:S01]  /*5480*/  @!P2 R2UR UR4, R0 ;  /* 0x000000000004a2ca */ /* 0x000fe200000e0000 */
[----:B------:R-:W-:Y:S11]  /*5490*/  VOTEU.ALL UP0, P2 ;  /* 0x0000000000ff7886 */ /* 0x000ff60001000000 */
[----:B------:R-:W-:Y:S01]  /*54a0*/  @!UPT UIADD3 URZ, UPT, UPT, URZ, URZ, URZ ;  /* 0x000000fffffff290 */ /* 0x000fe2000fffe0ff */
[----:B------:R-:W-:Y:S01]  /*54b0*/  IMAD.U32 R5, RZ, RZ, UR4 ;  /* 0x00000004ff057e24 */ /* 0x000fe2000f8e00ff */
[----:B------:R-:W-:Y:S04]  /*54c0*/  @!P2 R2UR UR4, R4 ;  /* 0x000000000404a2ca */ /* 0x000fe800000e0000 */
[----:B------:R-:W-:Y:S11]  /*54d0*/  @!P2 R2UR UR5, R5 ;  /* 0x000000000505a2ca */ /* 0x000ff600000e0000 */
[----:B------:R-:W-:Y:S02]  /*54e0*/  @!UPT UIADD3 URZ, UPT, UPT, URZ, URZ, URZ ;  /* 0x000000fffffff290 */ /* 0x000fe4000fffe0ff */
[----:B------:R1:W-:Y:S01]  /*54f0*/  @!UP0 UTMALDG.5D.IM2COL [UR8], [UR4], UR6 ;  /* 0x00000008040083b4 */ /* 0x0003e20008060006 */
[----:B------:R1:W-:Y:S01]  /*5500*/  @!P2 SYNCS.ARRIVE.TRANS64.RED.A0TR RZ, [UR20+0x98], R3 ;  /* 0x00009803ffffa9a7 */ /* 0x0003e20008300414 */
[----:B------:R-:W-:Y:S01]  /*5510*/  SYNCS.ARRIVE.TRANS64.RED.A1T0 RZ, [UR46], RZ ;  /* 0x000000ffffff79a7 */ /* 0x000fe2000810042e */
[----:B------:R-:W-:Y:S05]  /*5520*/  BRA.U UP2, `(.L_x_82) ;  /* 0xfffffff102147547 */ /* 0x000fea000b83ffff */
[----:B------:R-:W-:-:S04]  /*5530*/  SHF.L.U32 R2, R10, 0x1f, RZ ;  /* 0x0000001f0a027819 */ /* 0x000fc800000006ff */
[----:B------:R-:W2:Y:S02]  /*5540*/  SYNCS.PHASECHK.TRANS64.TRYWAIT P0, [UR20+0xa0], R2 ;  /* 0x0000a002ff0075a7 */ /* 0x000ea40008001114 */
[----:B--2---:R-:W-:Y:S05]  /*5550*/  @!P0 BRA `(.L_x_83) ;  /* 0x0000004000688947 */ /* 0x004fea0003800000 */
.L_x_178:
[----:B------:R-:W3:Y:S02]  /*5560*/  SYNCS.PHASECHK.TRANS64.TRYWAIT P0, [UR20+0xa8], R2 ;  /* 0x0000a802ff0075a7 */ /* 0x000ee40008001114 */
[----:B---3--:R-:W-:Y:S05]  /*5570*/  @!P0 BRA `(.L_x_84) ;  /* 0x0000004000788947 */ /* 0x008fea0003800000 */
.L_x_180:
[----:B------:R-:W3:Y:S02]  /*5580*/  SYNCS.PHASECHK.TRANS64.TRYWAIT P0, [UR20+0xb0], R2 ;  /* 0x0000b002ff0075a7 */ /* 0x000ee40008001114 */
[----:B---3--:R-:W-:Y:S05]  /*5590*/  @!P0 BRA `(.L_x_85) ;  /* 0x0000004000888947 */ /* 0x008fea0003800000 */
.L_x_182:
[----:B--2---:R-:W-:-:S07]  /*55a0*/  MOV R0, UR20 ;  /* 0x0000001400007c02 */ /* 0x004fce0008000f00 */
.L_x_86:
[----:B--2---:R-:W-:-:S04]  /*55b0*/  SHF.L.U32 R2, R10, 0x1f, RZ ;  /* 0x0000001f0a027819 */ /* 0x004fc800000006ff */
[----:B------:R2:W3:Y:S03]  /*55c0*/  SYNCS.PHASECHK.TRANS64.TRYWAIT P0, [R0+URZ+0xb8], R2 ;  /* 0x0000b802000075a7 */ /* 0x0004e600080011ff */
[----:B---3--:R-:W-:Y:S05]  /*55d0*/  @!P0 NANOSLEEP.SYNCS 0x989680 ;  /* 0x009896800000895d */ /* 0x008fea0003900000 */
[----:B------:R-:W3:Y:S02]  /*55e0*/  @!P0 SYNCS.PHASECHK.TRANS64 P0, [R0+URZ+0xb8], R2 ;  /* 0x0000b802000085a7 */ /* 0x000ee400080010ff */
[----:B-1-3--:R-:W-:Y:S05]  /*55f0*/  @P0 EXIT ;  /* 0x000000000000094d */ /* 0x00afea0003800000 */
[----:B------:R-:W-:Y:S05]  /*5600*/  BRA `(.L_x_86) ;  /* 0xfffffffc00e87947 */ /* 0x000fea000383ffff */
.L_x_71:
[----:B------:R-:W-:-:S06]  /*5610*/  UISETP.GE.AND UP0, UPT, UR18, 0x4, UPT ;  /* 0x000000041200788c */ /* 0x000fcc000bf06270 */
[----:B------:R-:W-:-:S13]  /*5620*/  PLOP3.LUT P0, PT, PT, PT, UP0, 0x80, 0x8 ;  /* 0x000000000008781c */ /* 0x000fda0003f0f008 */
[----:B-1----:R-:W-:Y:S05]  /*5630*/  @!P0 EXIT ;  /* 0x000000000000894d */ /* 0x002fea0003800000 */
[----:B------:R-:W1:Y:S08]  /*5640*/  S2UR UR4, SR_CgaCtaId ;  /* 0x00000000000479c3 */ /* 0x000e700000008800 */
[----:B------:R-:W-:Y:S01]  /*5650*/  BAR.SYNC.DEFER_BLOCKING 0x6, 0xa0 ;  /* 0x0182800000007b1d */ /* 0x000fe20000010000 */
[C---:B------:R-:W-:Y:S01]  /*5660*/  IMAD.SHL.U32 R4, R48.reuse, 0x20, RZ ;  /* 0x0000002030047824 */ /* 0x040fe200078e00ff */
[C---:B------:R-:W-:Y:S01]  /*5670*/  LOP3.LUT P0, RZ, R48.reuse, 0x4, RZ, 0xc0, !PT ;  /* 0x0000000430ff7812 */ /* 0x040fe2000780c0ff */
[C---:B------:R-:W-:Y:S01]  /*5680*/  IMAD.SHL.U32 R0, R48.reuse, 0x4, RZ ;  /* 0x0000000430007824 */ /* 0x040fe200078e00ff */
[----:B------:R-:W-:Y:S01]  /*5690*/  CS2R R44, SRZ ;  /* 0x00000000002c7805 */ /* 0x000fe2000001ff00 */
[----:B------:R-:W-:Y:S01]  /*56a0*/  IMAD.SHL.U32 R47, R48, 0x10, RZ ;  /* 0x00000010302f7824 */ /* 0x000fe200078e00ff */
[----:B------:R-:W-:Y:S01]  /*56b0*/  UMOV UR49, 0x400 ;  /* 0x0000040000317882 */ /* 0x000fe20000000000 */
[----:B------:R-:W-:Y:S01]  /*56c0*/  LOP3.LUT R3, R4, 0xc0, RZ, 0xc0, !PT ;  /* 0x000000c004037812 */ /* 0x000fe200078ec0ff */
[----:B------:R-:W2:Y:S01]  /*56d0*/  LDC.64 R42, c[0x0][0x9b0] ;  /* 0x00026c00ff2a7b82 */ /* 0x000ea20000000a00 */
[----:B------:R-:W-:Y:S01]  /*56e0*/  IMAD.U32 R23, R48, 0x10000, RZ ;  /* 0x0001000030177824 */ /* 0x000fe200078e00ff */
[----:B------:R-:W-:Y:S01]  /*56f0*/  LOP3.LUT R47, R47, 0x600, RZ, 0xc0, !PT ;  /* 0x000006002f2f7812 */ /* 0x000fe200078ec0ff */
[----:B------:R-:W-:Y:S01]  /*5700*/  IMAD.MOV.U32 R61, RZ, RZ, 0x20 ;  /* 0x00000020ff3d7424 */ /* 0x000fe200078e00ff */
[----:B------:R-:W-:Y:S01]  /*5710*/  LOP3.LUT R0, R3, 0x18, R0, 0xf8, !PT ;  /* 0x0000001803007812 */ /* 0x000fe200078ef800 */
[----:B------:R-:W-:Y:S01]  /*5720*/  IMAD.MOV.U32 R46, RZ, RZ, 0x1 ;  /* 0x00000001ff2e7424 */ /* 0x000fe200078e00ff */
[----:B------:R-:W-:Y:S01]  /*5730*/  SHF.R.U32.HI R3, RZ, 0x1, R48 ;  /* 0x00000001ff037819 */ /* 0x000fe20000011630 */
[----:B------:R-:W-:Y:S01]  /*5740*/  IMAD.MOV.U32 R22, RZ, RZ, RZ ;  /* 0x000000ffff167224 */ /* 0x000fe200078e00ff */
[----:B------:R-:W3:Y:S01]  /*5750*/  LDC.64 R40, c[0x0][0x9a8] ;  /* 0x00026a00ff287b82 */ /* 0x000ee20000000a00 */
[----:B------:R-:W-:Y:S01]  /*5760*/  LOP3.LUT R47, R47, 0x20, R4, 0xf8, !PT ;  /* 0x000000202f2f7812 */ /* 0x000fe200078ef804 */
[----:B------:R-:W4:Y:S01]  /*5770*/  LDCU UR61, c[0x0][0x370] ;  /* 0x00006e00ff3d77ac */ /* 0x000f220008000800 */
[----:B------:R-:W-:-:S02]  /*5780*/  LOP3.LUT R0, R0, 0x8, R3, 0x78, !PT ;  /* 0x0000000800007812 */ /* 0x000fc400078e7803 */
[----:B------:R-:W-:Y:S01]  /*5790*/  LOP3.LUT R47, R47, 0x100, R4, 0xf8, !PT ;  /* 0x000001002f2f7812 */ /* 0x000fe200078ef804 */
[----:B------:R-:W2:Y:S01]  /*57a0*/  LDCU UR48, c[0x0][0xc0c] ;  /* 0x00018180ff3077ac */ /* 0x000ea20008000800 */
[----:B------:R-:W-:Y:S02]  /*57b0*/  LOP3.LUT R48, R48, 0x60, RZ, 0xc0, !PT ;  /* 0x0000006030307812 */ /* 0x000fe400078ec0ff */
[----:B------:R-:W-:Y:S01]  /*57c0*/  LOP3.LUT R47, R47, R0, RZ, 0xfc, !PT ;  /* 0x000000002f2f7212 */ /* 0x000fe200078efcff */
[----:B-1----:R-:W-:Y:S01]  /*57d0*/  ULEA UR49, UR4, UR49, 0x18 ;  /* 0x0000003104317291 */ /* 0x002fe2000f8ec0ff */
[----:B------:R-:W-:Y:S01]  /*57e0*/  LOP3.LUT R23, R23, 0x600000, RZ, 0xc0, !PT ;  /* 0x0060000017177812 */ /* 0x000fe200078ec0ff */
[----:B------:R-:W1:Y:S01]  /*57f0*/  LDCU.64 UR4, c[0x0][0x990] ;  /* 0x00013200ff0477ac */ /* 0x000e620008000a00 */
[----:B------:R-:W-:Y:S01]  /*5800*/  SEL R61, R61, 0xffffffe0, !P0 ;  /* 0xffffffe03d3d7807 */ /* 0x000fe20004000000 */
[----:B------:R-:W2:Y:S05]  /*5810*/  LDCU UR38, c[0x0][0xc30] ;  /* 0x00018600ff2677ac */ /* 0x000eaa0008000800 */
[----:B------:R-:W4:Y:S01]  /*5820*/  LDS R2, [UR49+0x120] ;  /* 0x00012031ff027984 */ /* 0x000f220008000800 */
[----:B------:R-:W2:Y:S01]  /*5830*/  LDCU.64 UR54, c[0x0][0x988] ;  /* 0x00013100ff3677ac */ /* 0x000ea20008000a00 */
[----:B------:R-:W2:Y:S01]  /*5840*/  LDCU.64 UR46, c[0x0][0xc28] ;  /* 0x00018500ff2e77ac */ /* 0x000ea20008000a00 */
[----:B------:R-:W2:Y:S01]  /*5850*/  LDCU.128 UR56, c[0x0][0xc10] ;  /* 0x00018200ff3877ac */ /* 0x000ea20008000c00 */
[----:B-1----:R-:W-:-:S02]  /*5860*/  IMAD.U32 R52, RZ, RZ, UR4 ;  /* 0x00000004ff347e24 */ /* 0x002fc4000f8e00ff */
[----:B------:R-:W-:Y:S01]  /*5870*/  IMAD.U32 R51, RZ, RZ, UR5 ;  /* 0x00000005ff337e24 */ /* 0x000fe2000f8e00ff */
[----:B------:R-:W1:Y:S01]  /*5880*/  LDCU.128 UR4, c[0x0][0xb80] ;  /* 0x00017000ff0477ac */ /* 0x000e620008000c00 */
[----:B------:R-:W2:Y:S01]  /*5890*/  LDCU UR60, c[0x0][0x374] ;  /* 0x00006e80ff3c77ac */ /* 0x000ea20008000800 */
[----:B------:R-:W-:Y:S01]  /*58a0*/  UMOV UR53, URZ ;  /* 0x000000ff00357c82 */ /* 0x000fe20008000000 */
[----:B------:R-:W-:Y:S01]  /*58b0*/  UMOV UR50, URZ ;  /* 0x000000ff00327c82 */ /* 0x000fe20008000000 */
[----:B-1----:R-:W-:Y:S01]  /*58c0*/  IMAD.U32 R56, RZ, RZ, UR4 ;  /* 0x00000004ff387e24 */ /* 0x002fe2000f8e00ff */
[----:B------:R-:W-:Y:S01]  /*58d0*/  UIADD3 UR4, UPT, UPT, UR49, 0x200, URZ ;  /* 0x0000020031047890 */ /* 0x000fe2000fffe0ff */
[----:B------:R-:W-:Y:S02]  /*58e0*/  IMAD.U32 R55, RZ, RZ, UR5 ;  /* 0x00000005ff377e24 */ /* 0x000fe4000f8e00ff */
[----:B------:R-:W-:Y:S02]  /*58f0*/  IMAD.U32 R54, RZ, RZ, UR6 ;  /* 0x00000006ff367e24 */ /* 0x000fe4000f8e00ff */
[----:B------:R-:W-:-:S02]  /*5900*/  IMAD.U32 R53, RZ, RZ, UR7 ;  /* 0x00000007ff357e24 */ /* 0x000fc4000f8e00ff */
[C---:B----4-:R-:W-:Y:S01]  /*5910*/  VIADD R3, R2.reuse, 0x80 ;  /* 0x0000008002037836 */ /* 0x050fe20000000000 */
[----:B------:R-:W-:Y:S01]  /*5920*/  LOP3.LUT R2, R2, 0xffff, RZ, 0xc0, !PT ;  /* 0x0000ffff02027812 */ /* 0x000fe200078ec0ff */
[----:B------:R-:W-:-:S03]  /*5930*/  IMAD.U32 R60, RZ, RZ, UR4 ;  /* 0x00000004ff3c7e24 */ /* 0x000fc6000f8e00ff */
[----:B------:R-:W-:-:S05]  /*5940*/  LOP3.LUT R3, R3, 0xffff, RZ, 0xc0, !PT ;  /* 0x0000ffff03037812 */ /* 0x000fca00078ec0ff */
[----:B--23--:R1:W-:Y:S02]  /*5950*/  STL.64 [R1], R2 ;  /* 0x0000000201007387 */ /* 0x00c3e40000100a00 */
.L_x_130:
[----:B-1----:R-:W-:Y:S04]  /*5960*/  SHF.L.U32 R2, R44, 0x1f, RZ ;  /* 0x0000001f2c027819 */ /* 0x002fe800000006ff */
[----:B------:R-:W1:Y:S02]  /*5970*/  SYNCS.PHASECHK.TRANS64.TRYWAIT P0, [UR49+0xd0], R2 ;  /* 0x0000d002ff0075a7 */ /* 0x000e640008001131 */
[----:B-12---:R-:W-:Y:S05]  /*5980*/  @!P0 BRA `(.L_x_87) ;  /* 0x0000003c00a48947 */ /* 0x006fea0003800000 */
.L_x_184:
[----:B------:R-:W2:Y:S01]  /*5990*/  LDS.128 R4, [UR49+0x110] ;  /* 0x00011031ff047984 */ /* 0x000ea20008000c00 */
[----:B------:R-:W-:Y:S01]  /*59a0*/  UIADD3 UR4, UPT, UPT, UR49, 0xd8, URZ ;  /* 0x000000d831047890 */ /* 0x000fe2000fffe0ff */
[----:B-1----:R-:W-:Y:S01]  /*59b0*/  IMAD R2, R22, 0x4, R1 ;  /* 0x0000000416027824 */ /* 0x002fe200078e0201 */
[----:B------:R-:W-:Y:S01]  /*59c0*/  UISETP.GE.AND UP0, UPT, UR39, 0x1, UPT ;  /* 0x000000012700788c */ /* 0x000fe2000bf06270 */
[----:B------:R-:W-:Y:S01]  /*59d0*/  @!PT LDS RZ, [RZ] ;  /* 0x00000000fffff984 */ /* 0x000fe20000000800 */
[----:B------:R-:W-:Y:S01]  /*59e0*/  @!PT LDS RZ, [RZ] ;  /* 0x00000000fffff984 */ /* 0x000fe20000000800 */
[----:B------:R-:W-:Y:S01]  /*59f0*/  @!PT LDS RZ, [RZ] ;  /* 0x00000000fffff984 */ /* 0x000fe20000000800 */
[----:B------:R-:W-:Y:S01]  /*5a00*/  @!PT LDS RZ, [RZ] ;  /* 0x00000000fffff984 */ /* 0x000fe20000000800 */
[----:B------:R1:W-:Y:S06]  /*5a10*/  MEMBAR.ALL.CTA ;  /* 0x0000000000007992 */ /* 0x0003ec0000008000 */
[----:B-1----:R-:W1:Y:S01]  /*5a20*/  FENCE.VIEW.ASYNC.S ;  /* 0x00000000000073c6 */ /* 0x002e620000000000 */
[----:B------:R-:W-:Y:S09]  /*5a30*/  UPRMT UR4, URZ, 0x654, UR4 ;  /* 0x00000654ff047896 */ /* 0x000ff20008000004 */
[----:B-1----:R-:W-:Y:S01]  /*5a40*/  SYNCS.ARRIVE.TRANS64.RED.A1T0 RZ, [UR4], RZ ;  /* 0x000000ffffff79a7 */ /* 0x002fe20008100404 */
[----:B------:R-:W5:Y:S01]  /*5a50*/  LDL R2, [R2] ;  /* 0x0000000002027983 */ /* 0x000f620000100800 */
[----:B--2---:R-:W-:Y:S11]  /*5a60*/  LOP3.LUT P0, RZ, R6, 0x1, RZ, 0xc0, !PT ;  /* 0x0000000106ff7812 */ /* 0x004ff6000780c0ff */
[----:B------:R-:W-:Y:S02]  /*5a70*/  @!UPT UIADD3 URZ, UPT, UPT, URZ, URZ, URZ ;  /* 0x000000fffffff290 */ /* 0x000fe4000fffe0ff */
[----:B------:R-:W-:Y:S01]  /*5a80*/  VOTEU.ANY UP1, P0 ;  /* 0x0000000000ff7886 */ /* 0x000fe20000020100 */
[----:B------:R-:W-:Y:S01]  /*5a90*/  PLOP3.LUT P0, PT, PT, PT, UP1, 0x80, 0x8 ;  /* 0x000000000008781c */ /* 0x000fe20003f0f018 */
[----:B------:R-:W-:Y:S11]  /*5aa0*/  UP2UR UR62, UPR, URZ, 0x2 ;  /* 0x00000002ff3e7883 */ /* 0x000ff60008000000 */
[----:B------:R-:W-:Y:S01]  /*5ab0*/  @!UPT UIADD3 URZ, UPT, UPT, URZ, URZ, URZ ;  /* 0x000000fffffff290 */ /* 0x000fe2000fffe0ff */
[----:B------:R-:W-:Y:S02]  /*5ac0*/  @P0 MOV R3, R4 ;  /* 0x0000000400030202 */ /* 0x000fe40000000f00 */
[----:B------:R-:W-:Y:S02]  /*5ad0*/  @P0 LOP3.LUT R0, R5, 0xffff, RZ, 0xc0, !PT ;  /* 0x0000ffff05000812 */ /* 0x000fe400078ec0ff */
[----:B------:R-:W-:Y:S02]  /*5ae0*/  @P0 R2UR UR5, R3 ;  /* 0x00000000030502ca */ /* 0x000fe400000e0000 */
[----:B------:R-:W-:Y:S11]  /*5af0*/  @P0 R2UR UR4, R0 ;  /* 0x00000000000402ca */ /* 0x000ff600000e0000 */
[----:B------:R-:W-:Y:S02]  /*5b00*/  @UP1 UMOV UR37, UR5 ;  /* 0x0000000500251c82 */ /* 0x000fe40008000000 */
[----:B------:R-:W-:Y:S01]  /*5b10*/  @UP1 UMOV UR36, UR4 ;  /* 0x0000000400241c82 */ /* 0x000fe20008000000 */
[----:B------:R-:W-:Y:S05]  /*5b20*/  BRA.U !UP0, `(.L_x_88) ;  /* 0x0000000108cc7547 */ /* 0x000fea000b800000 */
[----:B------:R-:W1:Y:S01]  /*5b30*/  LDCU UR9, c[0x0][0xc20] ;  /* 0x00018400ff0977ac */ /* 0x000e620008000800 */
[----:B------:R-:W-:Y:S02]  /*5b40*/  UIMAD.WIDE.U32 UR4, UR60, UR59, URZ ;  /* 0x0000003b3c0472a5 */ /* 0x000fe4000f8e00ff */
[----:B------:R-:W-:Y:S02]  /*5b50*/  UIMAD.WIDE.U32 UR6, UR61, UR56, URZ ;  /* 0x000000383d0672a5 */ /* 0x000fe4000f8e00ff */
[----:B------:R-:W-:Y:S02]  /*5b60*/  UIMAD.WIDE.U32 UR10, UR36, UR59, URZ ;  /* 0x0000003b240a72a5 */ /* 0x000fe4000f8e00ff */
[----:B------:R-:W-:Y:S02]  /*5b70*/  UISETP.NE.AND UP0, UPT, UR58, 0x1, UPT ;  /* 0x000000013a00788c */ /* 0x000fe4000bf05270 */
[----:B------:R-:W-:Y:S02]  /*5b80*/  UISETP.NE.AND UP1, UPT, UR48, 0x1, UPT ;  /* 0x000000013000788c */ /* 0x000fe4000bf25270 */
[----:B------:R-:W-:Y:S02]  /*5b90*/  UISETP.NE.AND UP2, UPT, UR39, 0x1, UPT ;  /* 0x000000012700788c */ /* 0x000fe4000bf45270 */
[----:B------:R-:W-:Y:S01]  /*5ba0*/  UIMAD.WIDE.U32 UR12, UR37, UR56, URZ ;  /* 0x00000038250c72a5 */ /* 0x000fe2000f8e00ff */
[----:B------:R-:W-:Y:S01]  /*5bb0*/  UMOV UR4, UR5 ;  /* 0x0000000500047c82 */ /* 0x000fe20008000000 */
[----:B------:R-:W-:Y:S01]  /*5bc0*/  UMOV UR6, UR11 ;  /* 0x0000000b00067c82 */ /* 0x000fe20008000000 */
[----:B-1----:R-:W-:Y:S03]  /*5bd0*/  USHF.R.U32.HI UR8, URZ, UR9, UR4 ;  /* 0x00000009ff087299 */ /* 0x002fe60008011604 */
[----:B------:R-:W-:Y:S02]  /*5be0*/  UMOV UR4, UR7 ;  /* 0x0000000700047c82 */ /* 0x000fe40008000000 */
[----:B------:R-:W-:Y:S02]  /*5bf0*/  USHF.R.U32.HI UR5, URZ, UR57, UR4 ;  /* 0x00000039ff057299 */ /* 0x000fe40008011604 */
[----:B------:R-:W-:Y:S02]  /*5c00*/  USEL UR4, UR60, UR8, !UP0 ;  /* 0x000000083c047287 */ /* 0x000fe4000c000000 */
[----:B------:R-:W-:Y:S02]  /*5c10*/  USHF.R.U32.HI UR8, URZ, UR9, UR6 ;  /* 0x00000009ff087299 */ /* 0x000fe40008011606 */
[----:B------:R-:W-:Y:S02]  /*5c20*/  UIMAD.WIDE.U32 UR6, UR4, UR46, URZ ;  /* 0x0000002e040672a5 */ /* 0x000fe4000f8e00ff */
[----:B------:R-:W-:Y:S02]  /*5c30*/  USEL UR9, UR61, UR5, !UP1 ;  /* 0x000000053d097287 */ /* 0x000fe4000c800000 */
[----:B------:R-:W-:Y:S02]  /*5c40*/  USEL UR8, UR36, UR8, !UP0 ;  /* 0x0000000824087287 */ /* 0x000fe4000c000000 */
[----:B------:R-:W-:Y:S01]  /*5c50*/  UIMAD.WIDE.U32 UR10, UR9, UR46, URZ ;  /* 0x0000002e090a72a5 */ /* 0x000fe2000f8e00ff */
[----:B------:R-:W-:Y:S01]  /*5c60*/  UMOV UR6, UR7 ;  /* 0x0000000700067c82 */ /* 0x000fe20008000000 */
[----:B------:R-:W-:Y:S01]  /*5c70*/  UMOV UR5, UR13 ;  /* 0x0000000d00057c82 */ /* 0x000fe20008000000 */
[----:B------:R-:W-:Y:S02]  /*5c80*/  @UP2 USHF.R.U32.HI UR4, URZ, UR47, UR6 ;  /* 0x0000002fff042299 */ /* 0x000fe40008011606 */
[----:B------:R-:W-:Y:S02]  /*5c90*/  USHF.R.U32.HI UR5, URZ, UR57, UR5 ;  /* 0x00000039ff057299 */ /* 0x000fe40008011605 */
[----:B------:R-:W-:Y:S02]  /*5ca0*/  UIMAD UR4, UR39, UR4, URZ ;  /* 0x00000004270472a4 */ /* 0x000fe4000f8e02ff */
[----:B------:R-:W-:Y:S02]  /*5cb0*/  USEL UR5, UR37, UR5, !UP1 ;  /* 0x0000000525057287 */ /* 0x000fe4000c800000 */
[----:B------:R-:W-:Y:S01]  /*5cc0*/  UISETP.GE.AND UP0, UPT, UR8, UR4, UPT ;  /* 0x000000040800728c */ /* 0x000fe2000bf06270 */
[----:B------:R-:W-:Y:S01]  /*5cd0*/  UMOV UR6, UR11 ;  /* 0x0000000b00067c82 */ /* 0x000fe20008000000 */
[----:B------:R-:W-:Y:S02]  /*5ce0*/  UIMAD.WIDE.U32 UR10, UR8, UR46, URZ ;  /* 0x0000002e080a72a5 */ /* 0x000fe4000f8e00ff */
[----:B------:R-:W-:Y:S04]  /*5cf0*/  @UP2 USHF.R.U32.HI UR9, URZ, UR47, UR6 ;  /* 0x0000002fff092299 */ /* 0x000fe80008011606 */
[----:B------:R-:W-:Y:S01]  /*5d00*/  UIMAD UR6, UR39, UR9, URZ ;  /* 0x00000009270672a4 */ /* 0x000fe2000f8e02ff */
[----:B------:R-:W-:Y:S03]  /*5d10*/  UMOV UR4, UR11 ;  /* 0x0000000b00047c82 */ /* 0x000fe60008000000 */
[----:B------:R-:W-:Y:S02]  /*5d20*/  UISETP.GE.OR UP0, UPT, UR5, UR6, UP0 ;  /* 0x000000060500728c */ /* 0x000fe40008706670 */
[----:B------:R-:W-:Y:S02]  /*5d30*/  USHF.R.U32.HI UR4, URZ, UR47, UR4 ;  /* 0x0000002fff047299 */ /* 0x000fe40008011604 */
[----:B------:R-:W-:Y:S02]  /*5d40*/  UIMAD.WIDE.U32 UR6, UR5, UR46, URZ ;  /* 0x0000002e050672a5 */ /* 0x000fe4000f8e00ff */
[----:B------:R-:W-:Y:S02]  /*5d50*/  USEL UR11, UR8, UR4, !UP2 ;  /* 0x00000004080b7287 */ /* 0x000fe4000d000000 */
[----:B------:R-:W-:Y:S02]  /*5d60*/  UIADD3 UR6, UPT, UPT, -UR5, URZ, URZ ;  /* 0x000000ff05067290 */ /* 0x000fe4000fffe1ff */
[----:B------:R-:W-:Y:S02]  /*5d70*/  UIADD3 UR10, UPT, UPT, -UR11, URZ, URZ ;  /* 0x000000ff0b0a7290 */ /* 0x000fe4000fffe1ff */
[----:B------:R-:W-:Y:S02]  /*5d80*/  UIMAD UR6, UR48, UR6, UR37 ;  /* 0x00000006300672a4 */ /* 0x000fe4000f8e0225 */
[----:B------:R-:W-:Y:S01]  /*5d90*/  UIMAD UR10, UR39, UR10, UR8 ;  /* 0x0000000a270a72a4 */ /* 0x000fe2000f8e0208 */
[----:B------:R-:W-:Y:S01]  /*5da0*/  @!UP0 UMOV UR4, UR7 ;  /* 0x0000000700048c82 */ /* 0x000fe20008000000 */
[----:B------:R-:W-:Y:S02]  /*5db0*/  UIADD3 UR7, UPT, UPT, -UR8, URZ, URZ ;  /* 0x000000ff08077290 */ /* 0x000fe4000fffe1ff */
[----:B------:R-:W-:Y:S04]  /*5dc0*/  @!UP0 USHF.R.U32.HI UR4, URZ, UR47, UR4 ;  /* 0x0000002fff048299 */ /* 0x000fe80008011604 */
[----:B------:R-:W-:Y:S04]  /*5dd0*/  @!UP0 USEL UR4, UR5, UR4, !UP2 ;  /* 0x0000000405048287 */ /* 0x000fe8000d000000 */
[----:B------:R-:W-:Y:S02]  /*5de0*/  @!UP0 UIMAD UR9, UR9, UR10, UR4 ;  /* 0x0000000a090982a4 */ /* 0x000fe4000f8e0204 */
[----:B------:R-:W-:Y:S02]  /*5df0*/  @!UP0 UIADD3 UR10, UPT, UPT, UR11, -UR4, URZ ;  /* 0x800000040b0a8290 */ /* 0x000fe4000fffe0ff */
[----:B------:R-:W-:Y:S02]  /*5e00*/  UIMAD UR4, UR58, UR7, UR36 ;  /* 0x000000073a0472a4 */ /* 0x000fe4000f8e0224 */
[----:B------:R-:W-:Y:S03]  /*5e10*/  @!UP0 UIMAD UR8, UR10, UR39, UR5 ;  /* 0x000000270a0882a4 */ /* 0x000fe6000f8e0205 */
[----:B------:R-:W-:Y:S02]  /*5e20*/  @!UP0 UMOV UR5, UR9 ;  /* 0x0000000900058c82 */ /* 0x000fe40008000000 */
[----:B------:R-:W-:Y:S02]  /*5e30*/  UIMAD UR37, UR5, UR48, UR6 ;  /* 0x00000030052572a4 */ /* 0x000fe4000f8e0206 */
[----:B------:R-:W-:Y:S11]  /*5e40*/  UIMAD UR36, UR8, UR58, UR4 ;  /* 0x0000003a082472a4 */ /* 0x000ff6000f8e0204 */
[----:B------:R-:W-:Y:S01]  /*5e50*/  @!UPT UIADD3 URZ, UPT, UPT, URZ, URZ, URZ ;  /* 0x000000fffffff290 */ /* 0x000fe2000fffe0ff */
.L_x_88:
[----:B------:R-:W-:Y:S01]  /*5e60*/  UISETP.NE.AND UP0, UPT, UR38, 0x1, UPT ;  /* 0x000000012600788c */ /* 0x000fe2000bf05270 */
[----:B------:R-:W-:Y:S01]  /*5e70*/  @P0 SHF.R.U32.HI R4, RZ, 0x10, R5 ;  /* 0x00000010ff040819 */ /* 0x000fe20000011605 */
[----:B------:R-:W-:Y:S01]  /*5e80*/  USHF.L.U32 UR41, UR24, 0x7, URZ ;  /* 0x0000000718297899 */ /* 0x000fe200080006ff */
[----:B------:R-:W-:Y:S02]  /*5e90*/  BSSY.RECONVERGENT B6, `(.L_x_89) ;  /* 0x0000034000067945 */ /* 0x000fe40003800200 */
[----:B------:R-:W-:Y:S02]  /*5ea0*/  @P0 R2UR UR63, R4 ;  /* 0x00000000043f02ca */ /* 0x000fe400000e0000 */
[----:B------:R-:W-:Y:S04]  /*5eb0*/  LOP3.LUT P0, RZ, R60, 0x1b0, RZ, 0xc0, !PT ;  /* 0x000001b03cff7812 */ /* 0x000fe8000780c0ff */
[----:B------:R-:W1:Y:S01]  /*5ec0*/  @!UP0 LDCU.128 UR12, c[0x0][0xc10] ;  /* 0x00018200ff0c87ac */ /* 0x000e620008000c00 */
[----:B------:R-:W2:Y:S01]  /*5ed0*/  @!UP0 LDCU UR5, c[0x0][0xc0c] ;  /* 0x00018180ff0587ac */ /* 0x000ea20008000800 */
[----:B------:R-:W3:Y:S01]  /*5ee0*/  @!UP0 LDCU UR10, c[0x0][0xc20] ;  /* 0x00018400ff0a87ac */ /* 0x000ee20008000800 */
[----:B-1----:R-:W-:Y:S02]  /*5ef0*/  UIMAD.WIDE.U32 UR8, UR37, UR12, URZ ;  /* 0x0000000c250872a5 */ /* 0x002fe4000f8e00ff */
[----:B------:R-:W-:Y:S02]  /*5f00*/  UIMAD.WIDE.U32 UR6, UR36, UR15, URZ ;  /* 0x0000000f240672a5 */ /* 0x000fe4000f8e00ff */
[----:B------:R-:W-:Y:S03]  /*5f10*/  @!UP0 UISETP.NE.AND UP1, UPT, UR14, 0x1, UPT ;  /* 0x000000010e00888c */ /* 0x000fe6000bf25270 */
[----:B------:R-:W-:Y:S01]  /*5f20*/  @!UP0 UMOV UR4, UR9 ;  /* 0x0000000900048c82 */ /* 0x000fe20008000000 */
[----:B--2---:R-:W-:Y:S02]  /*5f30*/  @!UP0 UISETP.NE.AND UP2, UPT, UR5, 0x1, UPT ;  /* 0x000000010500888c */ /* 0x004fe4000bf45270 */
[----:B------:R-:W-:Y:S01]  /*5f40*/  @!UP0 USHF.R.U32.HI UR4, URZ, UR13, UR4 ;  /* 0x0000000dff048299 */ /* 0x000fe20008011604 */
[----:B------:R-:W-:Y:S02]  /*5f50*/  @!UP0 UMOV UR6, UR7 ;  /* 0x0000000700068c82 */ /* 0x000fe40008000000 */
[----:B---3--:R-:W-:Y:S02]  /*5f60*/  @!UP0 USHF.R.U32.HI UR6, URZ, UR10, UR6 ;  /* 0x0000000aff068299 */ /* 0x008fe40008011606 */
[----:B------:R-:W-:Y:S02]  /*5f70*/  @!UP0 USEL UR7, UR37, UR4, !UP2 ;  /* 0x0000000425078287 */ /* 0x000fe4000d000000 */
[----:B------:R-:W-:Y:S04]  /*5f80*/  @!UP0 USEL UR6, UR36, UR6, !UP1 ;  /* 0x0000000624068287 */ /* 0x000fe8000c800000 */
[----:B------:R-:W-:Y:S02]  /*5f90*/  @!UP0 UIADD3 UR4, UPT, UPT, -UR7, UR6, URZ ;  /* 0x0000000607048290 */ /* 0x000fe4000fffe1ff */
[----:B------:R-:W-:Y:S02]  /*5fa0*/  @!UP0 UIADD3 UR6, UPT, UPT, UR7, -UR6, URZ ;  /* 0x8000000607068290 */ /* 0x000fe4000fffe0ff */
[----:B------:R-:W-:Y:S02]  /*5fb0*/  @!UP0 UIMAD UR37, UR4, UR5, UR37 ;  /* 0x00000005042582a4 */ /* 0x000fe4000f8e0225 */
[----:B------:R-:W-:Y:S01]  /*5fc0*/  @!UP0 UIMAD UR36, UR6, UR14, UR36 ;  /* 0x0000000e062482a4 */ /* 0x000fe2000f8e0224 */
[----:B------:R-:W-:Y:S11]  /*5fd0*/  @!P0 BRA `(.L_x_90) ;  /* 0x00000000007c8947 */ /* 0x000ff60003800000 */
[----:B------:R-:W1:Y:S01]  /*5fe0*/  LDCU.64 UR8, c[0x4][0x80] ;  /* 0x01001000ff0877ac */ /* 0x000e620008000a00 */
[----:B------:R-:W-:Y:S01]  /*5ff0*/  MOV R16, 0x0 ;  /* 0x0000000000107802 */ /* 0x000fe20000000f00 */
[----:B------:R-:W-:Y:S02]  /*6000*/  HFMA2 R12, -RZ, RZ, 0, 5.9604644775390625e-08 ;  /* 0x00000001ff0c7431 */ /* 0x000fe400000001ff */
[----:B------:R-:W-:Y:S01]  /*6010*/  IMAD.MOV.U32 R8, RZ, RZ, 0x70 ;  /* 0x00000070ff087424 */ /* 0x000fe200078e00ff */
[----:B------:R2:W3:Y:S01]  /*6020*/  LDC.64 R14, c[0x4][R16] ;  /* 0x01000000100e7b82 */ /* 0x0004e20000000a00 */
[----:B------:R-:W4:Y:S01]  /*6030*/  LDCU.64 UR6, c[0x4][0x88] ;  /* 0x01001100ff0677ac */ /* 0x000f220008000a00 */
[----:B------:R-:W-:Y:S01]  /*6040*/  IMAD.MOV.U32 R13, RZ, RZ, RZ ;  /* 0x000000ffff0d7224 */ /* 0x000fe200078e00ff */
[----:B------:R-:W2:Y:S01]  /*6050*/  LDCU.64 UR4, c[0x4][0x8] ;  /* 0x01000100ff0477ac */ /* 0x000ea20008000a00 */
[----:B-1----:R-:W-:Y:S01]  /*6060*/  MOV R5, UR9 ;  /* 0x0000000900057c02 */ /* 0x002fe20008000f00 */
[----:B------:R-:W-:Y:S01]  /*6070*/  IMAD.U32 R4, RZ, RZ, UR8 ;  /* 0x00000008ff047e24 */ /* 0x000fe2000f8e00ff */
[----:B----4-:R-:W-:Y:S01]  /*6080*/  MOV R7, UR7 ;  /* 0x0000000700077c02 */ /* 0x010fe20008000f00 */
[----:B------:R-:W-:Y:S01]  /*6090*/  IMAD.U32 R6, RZ, RZ, UR6 ;  /* 0x00000006ff067e24 */ /* 0x000fe2000f8e00ff */
[----:B--2---:R-:W-:Y:S01]  /*60a0*/  MOV R11, UR5 ;  /* 0x00000005000b7c02 */ /* 0x004fe20008000f00 */
[----:B------:R-:W-:Y:S02]  /*60b0*/  IMAD.U32 R10, RZ, RZ, UR4 ;  /* 0x00000004ff0a7e24 */ /* 0x000fe4000f8e00ff */
[----:B------:R-:W-:Y:S07]  /*60c0*/  LEPC R20, `(.L_x_91) ;  /* 0x000000001014794e */ /* 0x000fee0000000000 */
[----:B---3-5:R-:W-:Y:S05]  /*60d0*/  CALL.ABS.NOINC R14 ;  /* 0x000000000e007343 */ /* 0x028fea0003c00000 */
.L_x_91:
[----:B------:R-:W1:Y:S01]  /*60e0*/  LDCU.64 UR8, c[0x4][0x80] ;  /* 0x01001000ff0877ac */ /* 0x000e620008000a00 */
[----:B------:R-:W2:Y:S01]  /*60f0*/  LDC.64 R16, c[0x4][R16] ;  /* 0x0100000010107b82 */ /* 0x000ea20000000a00 */
[----:B------:R-:W-:Y:S02]  /*6100*/  HFMA2 R12, -RZ, RZ, 0, 5.9604644775390625e-08 ;  /* 0x00000001ff0c7431 */ /* 0x000fe400000001ff */
[----:B------:R-:W-:Y:S02]  /*6110*/  IMAD.MOV.U32 R8, RZ, RZ, 0x70 ;  /* 0x00000070ff087424 */ /* 0x000fe400078e00ff */
[----:B------:R-:W-:Y:S01]  /*6120*/  IMAD.MOV.U32 R13, RZ, RZ, RZ ;  /* 0x000000ffff0d7224 */ /* 0x000fe200078e00ff */
[----:B------:R-:W3:Y:S01]  /*6130*/  LDCU.64 UR6, c[0x4][0x88] ;  /* 0x01001100ff0677ac */ /* 0x000ee20008000a00 */
[----:B------:R-:W4:Y:S01]  /*6140*/  LDCU.64 UR4, c[0x4][0x8] ;  /* 0x01000100ff0477ac */ /* 0x000f220008000a00 */
[----:B-1----:R-:W-:Y:S02]  /*6150*/  MOV R4, UR8 ;  /* 0x0000000800047c02 */ /* 0x002fe40008000f00 */
[----:B------:R-:W-:Y:S02]  /*6160*/  MOV R5, UR9 ;  /* 0x0000000900057c02 */ /* 0x000fe40008000f00 */
[----:B---3--:R-:W-:Y:S01]  /*6170*/  MOV R7, UR7 ;  /* 0x0000000700077c02 */ /* 0x008fe20008000f00 */
[----:B------:R-:W-:Y:S01]  /*6180*/  IMAD.U32 R6, RZ, RZ, UR6 ;  /* 0x00000006ff067e24 */ /* 0x000fe2000f8e00ff */
[----:B----4-:R-:W-:Y:S01]  /*6190*/  MOV R11, UR5 ;  /* 0x00000005000b7c02 */ /* 0x010fe20008000f00 */
[----:B------:R-:W-:Y:S02]  /*61a0*/  IMAD.U32 R10, RZ, RZ, UR4 ;  /* 0x00000004ff0a7e24 */ /* 0x000fe4000f8e00ff */
[----:B------:R-:W-:Y:S07]  /*61b0*/  LEPC R20, `(.L_x_90) ;  /* 0x000000001014794e */ /* 0x000fee0000000000 */
[----:B--2---:R-:W-:Y:S05]  /*61c0*/  CALL.ABS.NOINC R16 ;  /* 0x0000000010007343 */ /* 0x004fea0003c00000 */
.L_x_90:
[----:B------:R-:W-:Y:S05]  /*61d0*/  BSYNC.RECONVERGENT B6 ;  /* 0x0000000000067941 */ /* 0x000fea0003800200 */
.L_x_89:
[----:B------:R-:W-:Y:S02]  /*61e0*/  R2UR UR6, R59 ;  /* 0x000000003b0672ca */ /* 0x000fe400000e0000 */
[----:B------:R-:W-:Y:S02]  /*61f0*/  R2UR UR5, R52 ;  /* 0x00000000340572ca */ /* 0x000fe400000e0000 */
[----:B------:R-:W-:Y:S02]  /*6200*/  R2UR UR4, R51 ;  /* 0x00000000330472ca */ /* 0x000fe400000e0000 */
[----:B------:R-:W-:Y:S02]  /*6210*/  ISETP.NE.U32.AND P4, PT, R42, RZ, PT ;  /* 0x000000ff2a00720c */ /* 0x000fe40003f85070 */
[----:B------:R-:W-:Y:S02]  /*6220*/  ISETP.NE.U32.AND P2, PT, RZ, UR54, PT ;  /* 0x00000036ff007c0c */ /* 0x000fe4000bf45070 */
[----:B------:R-:W-:Y:S02]  /*6230*/  ISETP.NE.AND.EX P4, PT, R43, RZ, PT, P4 ;  /* 0x000000ff2b00720c */ /* 0x000fe40003f85340 */
[----:B------:R-:W-:Y:S01]  /*6240*/  ISETP.NE.AND.EX P2, PT, RZ, UR55, PT, P2 ;  /* 0x00000037ff007c0c */ /* 0x000fe2000bf45320 */
[----:B------:R-:W-:Y:S02]  /*6250*/  UISETP.NE.AND UP2, UPT, UR6, URZ, UPT ;  /* 0x000000ff0600728c */ /* 0x000fe4000bf45270 */
[----:B------:R-:W-:Y:S04]  /*6260*/  UISETP.NE.U32.AND UP0, UPT, UR5, URZ, UPT ;  /* 0x000000ff0500728c */ /* 0x000fe8000bf05070 */
[----:B------:R-:W-:Y:S01]  /*6270*/  UISETP.NE.AND.EX UP1, UPT, UR4, URZ, UPT, UP0 ;  /* 0x000000ff0400728c */ /* 0x000fe2000bf25300 */
[----:B------:R-:W-:Y:S01]  /*6280*/  PLOP3.LUT P1, PT, PT, PT, UP2, 0x80, 0x8 ;  /* 0x000000000008781c */ /* 0x000fe20003f2f028 */
[----:B------:R-:W-:Y:S03]  /*6290*/  UPLOP3.LUT UP0, UPT, UPT, UPT, UPT, 0x40, 0x4 ;  /* 0x000000000004789c */ /* 0x000fe60003f0e870 */
[----:B------:R-:W-:Y:S06]  /*62a0*/  @UP2 UPLOP3.LUT UP0, UPT, UPT, UPT, UP1, 0x80, 0x8 ;  /* 0x000000000008289c */ /* 0x000fec0003f0f010 */
[----:B------:R-:W-:Y:S01]  /*62b0*/  PLOP3.LUT P0, PT, PT, PT, UP0, 0x80, 0x8 ;  /* 0x000000000008781c */ /* 0x000fe20003f0f008 */
[----:B------:R-:W-:Y:S01]  /*62c0*/  @!UPT UIADD3 URZ, UPT, UPT, URZ, URZ, URZ ;  /* 0x000000fffffff290 */ /* 0x000fe2000fffe0ff */
[----:B------:R-:W-:Y:S11]  /*62d0*/  BRA.U !UP1, `(.L_x_92) ;  /* 0x0000000109407547 */ /* 0x000ff6000b800000 */
[----:B------:R-:W-:Y:S01]  /*62e0*/  UISETP.NE.U32.AND UP0, UPT, UR54, URZ, UPT ;  /* 0x000000ff3600728c */ /* 0x000fe2000bf05070 */
[----:B------:R-:W-:Y:S01]  /*62f0*/  R2UR UR6, R52 ;  /* 0x00000000340672ca */ /* 0x000fe200000e0000 */
[----:B------:R-:W1:Y:S01]  /*6300*/  LDCU.64 UR8, c[0x0][0x358] ;  /* 0x00006b00ff0877ac */ /* 0x000e620008000a00 */
[----:B------:R-:W-:Y:S02]  /*6310*/  HFMA2 R49, -RZ, RZ, 0, 5.9604644775390625e-08 ;  /* 0x00000001ff317431 */ /* 0x000fe400000001ff */
[----:B------:R-:W-:Y:S01]  /*6320*/  IMAD.MOV.U32 R0, RZ, RZ, 0x1 ;  /* 0x00000001ff007424 */ /* 0x000fe200078e00ff */
[----:B------:R-:W-:Y:S06]  /*6330*/  UISETP.NE.AND.EX UP0, UPT, UR55, URZ, UPT, UP0 ;  /* 0x000000ff3700728c */ /* 0x000fec000bf05300 */
[----:B------:R-:W-:Y:S05]  /*6340*/  PLOP3.LUT P3, PT, PT, PT, UP0, 0x80, 0x8 ;  /* 0x000000000008781c */ /* 0x000fea0003f6f008 */
[----:B------:R-:W2:Y:S01]  /*6350*/  @UP0 LDCU.64 UR4, c[0x0][0x988] ;  /* 0x00013100ff0407ac */ /* 0x000ea20008000a00 */
[----:B------:R-:W-:Y:S07]  /*6360*/  @UP0 UIMAD UR6, UR52, UR6, URZ ;  /* 0x00000006340602a4 */ /* 0x000fee000f8e02ff */
[----:B------:R-:W-:Y:S01]  /*6370*/  @!P3 PRMT R49, R0, 0x7610, R49 ;  /* 0x000076100031b816 */ /* 0x000fe20000000031 */
[----:B--2---:R-:W-:Y:S06]  /*6380*/  @UP0 UIMAD.WIDE UR4, UR6, 0x4, UR4 ;  /* 0x00000004060408a5 */ /* 0x004fec000f8e0204 */
[----:B------:R-:W-:Y:S02]  /*6390*/  IMAD.U32 R4, RZ, RZ, UR4 ;  /* 0x00000004ff047e24 */ /* 0x000fe4000f8e00ff */
[----:B------:R-:W-:Y:S03]  /*63a0*/  IMAD.U32 R5, RZ, RZ, UR5 ;  /* 0x00000005ff057e24 */ /* 0x000fe6000f8e00ff */
[----:B------:R-:W2:Y:S02]  /*63b0*/  @!UP0 LDCU UR4, c[0x0][0x980] ;  /* 0x00013000ff0487ac */ /* 0x000ea40008000800 */
[----:B-1---5:R1:W5:Y:S02]  /*63c0*/  @P3 LDG.E R27, desc[UR8][R4.64] ;  /* 0x00000008041b3981 */ /* 0x022364000c1e1900 */
[----:B-12---:R-:W-:Y:S02]  /*63d0*/  @!P3 MOV R27, UR4 ;  /* 0x00000004001bbc02 */ /* 0x006fe40008000f00 */
.L_x_92:
[----:B------:R-:W-:Y:S05]  /*63e0*/  @!P4 BRA `(.L_x_93) ;  /* 0x000000000024c947 */ /* 0x000fea0003800000 */
[----:B------:R-:W-:Y:S01]  /*63f0*/  ISETP.NE.U32.AND P3, PT, R40, RZ, PT ;  /* 0x000000ff2800720c */ /* 0x000fe20003f65070 */
[----:B------:R-:W1:Y:S03]  /*6400*/  LDCU.64 UR4, c[0x0][0x358] ;  /* 0x00006b00ff0477ac */ /* 0x000e660008000a00 */
[----:B------:R-:W-:Y:S11]  /*6410*/  ISETP.NE.AND.EX P3, PT, R41, RZ, PT, P3 ;  /* 0x000000ff2900720c */ /* 0x000ff60003f65330 */
[----:B------:R-:W-:Y:S02]  /*6420*/  @!UPT UIADD3 URZ, UPT, UPT, URZ, URZ, URZ ;  /* 0x000000fffffff290 */ /* 0x000fe4000fffe0ff */
[----:B------:R-:W2:Y:S01]  /*6430*/  @P3 LDC.64 R4, c[0x0][0x9a8] ;  /* 0x00026a00ff043b82 */ /* 0x000ea20000000a00 */
[----:B------:R-:W-:Y:S04]  /*6440*/  @P3 IMAD R0, R42, UR52, RZ ;  /* 0x000000342a003c24 */ /* 0x000fe8000f8e02ff */
[----:B--2---:R-:W-:Y:S05]  /*6450*/  @P3 IMAD.WIDE R4, R0, 0x4, R4 ;  /* 0x0000000400043825 */ /* 0x004fea00078e0204 */
[----:B-1---5:R1:W5:Y:S02]  /*6460*/  @P3 LDG.E R24, desc[UR4][R4.64] ;  /* 0x0000000404183981 */ /* 0x022364000c1e1900 */
[----:B-1----:R-:W2:Y:S02]  /*6470*/  @!P3 LDC R24, c[0x0][0x9a0] ;  /* 0x00026800ff18bb82 */ /* 0x002ea40000000800 */
.L_x_93:
[----:B-----5:R-:W-:Y:S01]  /*6480*/  FSETP.NEU.AND P3, PT, R27, RZ, PT ;  /* 0x000000ff1b00720b */ /* 0x020fe20003f6d000 */
[----:B------:R-:W1:Y:S01]  /*6490*/  LDCU.128 UR12, c[0x0][0xb90] ;  /* 0x00017200ff0c77ac */ /* 0x000e620008000c00 */
[----:B------:R-:W-:Y:S01]  /*64a0*/  SEL R3, RZ, 0xffffffff, P2 ;  /* 0xffffffffff037807 */ /* 0x000fe20001000000 */
[----:B------:R-:W-:Y:S01]  /*64b0*/  IMAD.SHL.U32 R72, R47, 0x2, RZ ;  /* 0x000000022f487824 */ /* 0x000fe200078e00ff */
[----:B------:R-:W-:Y:S01]  /*64c0*/  @P1 LOP3.LUT P2, RZ, R49, 0xff, RZ, 0xc0, !PT ;  /* 0x000000ff31ff1812 */ /* 0x000fe2000784c0ff */
[----:B------:R-:W-:Y:S01]  /*64d0*/  BSSY B1, `(.L_x_94) ;  /* 0x000004e000017945 */ /* 0x000fe20003800000 */
[----:B------:R-:W-:Y:S01]  /*64e0*/  @P1 SEL R0, RZ, 0xffffffff, P3 ;  /* 0xffffffffff001807 */ /* 0x000fe20001800000 */
[----:B------:R-:W-:Y:S01]  /*64f0*/  VIADD R69, R72, UR49 ;  /* 0x0000003148457c36 */ /* 0x000fe20008000000 */
[----:B------:R-:W-:Y:S01]  /*6500*/  LOP3.LUT R46, R46, 0x1, RZ, 0x3c, !PT ;  /* 0x000000012e2e7812 */ /* 0x000fe200078e3cff */
[----:B------:R-:W3:Y:S01]  /*6510*/  LDCU UR11, c[0x0][0xba0] ;  /* 0x00017400ff0b77ac */ /* 0x000ee20008000800 */
[----:B------:R-:W-:Y:S01]  /*6520*/  @P0 SEL R0, R3, R0, !P2 ;  /* 0x0000000003000207 */ /* 0x000fe20005000000 */
[----:B------:R-:W-:Y:S01]  /*6530*/  IMAD.MOV.U32 R73, RZ, RZ, 0x1 ;  /* 0x00000001ff497424 */ /* 0x000fe200078e00ff */
[----:B------:R-:W-:Y:S01]  /*6540*/  LEA R70, R22, UR49, 0x3 ;  /* 0x0000003116467c11 */ /* 0x000fe2000f8e18ff */
[----:B------:R-:W-:Y:S01]  /*6550*/  USHF.L.U32 UR8, UR51, 0x6, URZ ;  /* 0x0000000633087899 */ /* 0x000fe200080006ff */
[----:B------:R-:W-:Y:S01]  /*6560*/  @P1 LOP3.LUT R0, R0, 0x1, RZ, 0xc0, !PT ;  /* 0x0000000100001812 */ /* 0x000fe200078ec0ff */
[----:B------:R-:W-:Y:S01]  /*6570*/  IMAD.IADD R25, R23, 0x1, R2 ;  /* 0x0000000117197824 */ /* 0x000fe200078e0202 */
[----:B------:R-:W-:Y:S01]  /*6580*/  R2UR UR4, R55 ;  /* 0x00000000370472ca */ /* 0x000fe200000e0000 */
[----:B------:R-:W-:Y:S01]  /*6590*/  IMAD.MOV.U32 R71, RZ, RZ, RZ ;  /* 0x000000ffff477224 */ /* 0x000fe200078e00ff */
[----:B------:R-:W-:Y:S01]  /*65a0*/  ISETP.NE.U32.OR P5, PT, R0, 0x1, !P1 ;  /* 0x000000010000780c */ /* 0x000fe20004fa5470 */
[----:B------:R-:W-:Y:S01]  /*65b0*/  IMAD.U32 R65, RZ, RZ, UR8 ;  /* 0x00000008ff417e24 */ /* 0x000fe2000f8e00ff */
[----:B------:R-:W-:Y:S02]  /*65c0*/  R2UR UR6, R54 ;  /* 0x00000000360672ca */ /* 0x000fe400000e0000 */
[----:B------:R-:W-:Y:S02]  /*65d0*/  CS2R R38, SRZ ;  /* 0x0000000000267805 */ /* 0x000fe4000001ff00 */
[----:B------:R-:W-:Y:S02]  /*65e0*/  R2UR UR10, R56 ;  /* 0x00000000380a72ca */ /* 0x000fe400000e0000 */
[----:B------:R-:W-:Y:S02]  /*65f0*/  CS2R R36, SRZ ;  /* 0x0000000000247805 */ /* 0x000fe4000001ff00 */
[----:B------:R-:W-:Y:S02]  /*6600*/  R2UR UR9, R53 ;  /* 0x00000000350972ca */ /* 0x000fe400000e0000 */
[----:B------:R-:W-:Y:S02]  /*6610*/  CS2R R30, SRZ ;  /* 0x00000000001e7805 */ /* 0x000fe4000001ff00 */
[----:B------:R-:W-:Y:S02]  /*6620*/  PLOP3.LUT P2, PT, PT, PT, UP1, 0x80, 0x8 ;  /* 0x000000000008781c */ /* 0x000fe40003f4f018 */
[----:B------:R-:W-:Y:S02]  /*6630*/  CS2R R28, SRZ ;  /* 0x00000000001c7805 */ /* 0x000fe4000001ff00 */
[----:B------:R-:W-:Y:S01]  /*6640*/  LOP3.LUT P4, R66, R49, 0xff, RZ, 0xc0, !PT ;  /* 0x000000ff31427812 */ /* 0x000fe2000788c0ff */
[----:B------:R-:W-:Y:S01]  /*6650*/  UIMAD.WIDE.U32 UR4, UR8, UR4, URZ ;  /* 0x00000004080472a5 */ /* 0x000fe2000f8e00ff */
[----:B------:R-:W-:Y:S01]  /*6660*/  SEL R4, RZ, 0xffffffff, P3 ;  /* 0xffffffffff047807 */ /* 0x000fe20001800000 */
[----:B------:R-:W-:Y:S01]  /*6670*/  IMAD.IADD R68, R61, 0x1, R69 ;  /* 0x000000013d447824 */ /* 0x000fe200078e0245 */
[----:B------:R-:W-:Y:S01]  /*6680*/  @P5 SHF.L.U32 R0, R46, 0x1f, RZ ;  /* 0x0000001f2e005819 */ /* 0x000fe200000006ff */
[----:B------:R-:W-:Y:S01]  /*6690*/  USHF.R.U32.HI UR5, URZ, UR6, UR5 ;  /* 0x00000006ff057299 */ /* 0x000fe20008011605 */
[----:B------:R-:W-:Y:S01]  /*66a0*/  P2R R67, PR, RZ, 0x20 ;  /* 0x00000020ff437803 */ /* 0x000fe20000000000 */
[----:B------:R-:W-:Y:S01]  /*66b0*/  UISETP.NE.AND UP0, UPT, UR10, 0x1, UPT ;  /* 0x000000010a00788c */ /* 0x000fe2000bf05270 */
[----:B------:R4:W2:Y:S03]  /*66c0*/  @P5 SYNCS.PHASECHK.TRANS64.TRYWAIT P1, [UR49+0x80], R0 ;  /* 0x00008000ff0055a7 */ /* 0x0008a60008021131 */
[----:B------:R-:W-:Y:S01]  /*66d0*/  USEL UR5, UR8, UR5, !UP0 ;  /* 0x0000000508057287 */ /* 0x000fe2000c000000 */
[----:B------:R-:W-:Y:S01]  /*66e0*/  @P2 SEL R4, R3, R4, !P4 ;  /* 0x0000000403042207 */ /* 0x000fe20006000000 */
[----:B------:R-:W-:Y:S03]  /*66f0*/  UISETP.NE.AND UP0, UPT, UR9, 0x1, UPT ;  /* 0x000000010900788c */ /* 0x000fe6000bf05270 */
[----:B------:R-:W-:Y:S01]  /*6700*/  LOP3.LUT R4, R4, 0x1, RZ, 0xc0, !PT ;  /* 0x0000000104047812 */ /* 0x000fe200078ec0ff */
[----:B------:R-:W-:Y:S02]  /*6710*/  IMAD R6, RZ, RZ, -UR5 ;  /* 0x80000005ff067e24 */ /* 0x000fe4000f8e02ff */
[----:B------:R-:W-:Y:S02]  /*6720*/  IMAD.U32 R64, RZ, RZ, UR5 ;  /* 0x00000005ff407e24 */ /* 0x000fe4000f8e00ff */
[----:B------:R-:W-:Y:S01]  /*6730*/  IMAD R65, R6, UR10, R65 ;  /* 0x0000000a06417c24 */ /* 0x000fe2000f8e0241 */
[----:B----4-:R-:W-:Y:S04]  /*6740*/  SHF.L.U32 R0, R45, 0x1f, RZ ;  /* 0x0000001f2d007819 */ /* 0x010fe800000006ff */
[----:B------:R4:W4:Y:S01]  /*6750*/  SYNCS.PHASECHK.TRANS64.TRYWAIT P0, [R70+URZ+0xe0], R0 ;  /* 0x0000e000460075a7 */ /* 0x00092200080011ff */
[----:B-1----:R-:W-:Y:S07]  /*6760*/  UIMAD.WIDE.U32 UR6, UR5, UR12, URZ ;  /* 0x0000000c050672a5 */ /* 0x002fee000f8e00ff */
[----:B------:R-:W-:Y:S02]  /*6770*/  UMOV UR4, UR7 ;  /* 0x0000000700047c82 */ /* 0x000fe40008000000 */
[----:B------:R-:W-:Y:S04]  /*6780*/  USHF.R.U32.HI UR4, URZ, UR13, UR4 ;  /* 0x0000000dff047299 */ /* 0x000fe80008011604 */
[----:B------:R-:W-:Y:S02]  /*6790*/  USEL UR4, UR5, UR4, !UP0 ;  /* 0x0000000405047287 */ /* 0x000fe4000c000000 */
[----:B------:R-:W-:Y:S02]  /*67a0*/  UISETP.NE.AND UP0, UPT, UR14, 0x1, UPT ;  /* 0x000000010e00788c */ /* 0x000fe4000bf05270 */
[----:B------:R-:W-:Y:S02]  /*67b0*/  UIMAD.WIDE.U32 UR6, UR4, UR15, URZ ;  /* 0x0000000f040672a5 */ /* 0x000fe4000f8e00ff */
[----:B------:R-:W-:Y:S02]  /*67c0*/  IMAD.U32 R63, RZ, RZ, UR4 ;  /* 0x00000004ff3f7e24 */ /* 0x000fe4000f8e00ff */
[----:B------:R-:W-:Y:S01]  /*67d0*/  PLOP3.LUT P2, PT, PT, PT, UP0, 0x80, 0x8 ;  /* 0x000000000008781c */ /* 0x000fe20003f4f008 */
[----:B------:R-:W-:Y:S02]  /*67e0*/  IMAD R5, RZ, RZ, -UR4 ;  /* 0x80000004ff057e24 */ /* 0x000fe4000f8e02ff */
[----:B------:R-:W-:Y:S01]  /*67f0*/  UMOV UR6, UR7 ;  /* 0x0000000700067c82 */ /* 0x000fe20008000000 */
[----:B------:R-:W-:Y:S01]  /*6800*/  IMAD.U32 R62, RZ, RZ, UR4 ;  /* 0x00000004ff3e7e24 */ /* 0x000fe2000f8e00ff */
[----:B---3--:R-:W-:Y:S01]  /*6810*/  USHF.R.U32.HI UR6, URZ, UR11, UR6 ;  /* 0x0000000bff067299 */ /* 0x008fe20008011606 */
[----:B------:R-:W-:Y:S05]  /*6820*/  IMAD R64, R5, UR9, R64 ;  /* 0x0000000905407c24 */ /* 0x000fea000f8e0240 */
[----:B------:R-:W-:Y:S02]  /*6830*/  SEL R63, R63, UR6, !P2 ;  /* 0x000000063f3f7c07 */ /* 0x000fe4000d000000 */
[----:B------:R-:W-:Y:S03]  /*6840*/  ISETP.NE.U32.AND P2, PT, R4, 0x1, PT ;  /* 0x000000010400780c */ /* 0x000fe60003f45070 */
[----:B------:R-:W-:Y:S01]  /*6850*/  IMAD.MOV R3, RZ, RZ, -R63 ;  /* 0x000000ffff037224 */ /* 0x000fe200078e0a3f */
[----:B------:R-:W-:Y:S03]  /*6860*/  P2R R74, PR, RZ, 0x4 ;  /* 0x00000004ff4a7803 */ /* 0x000fe60000000000 */
[----:B------:R-:W-:Y:S01]  /*6870*/  IMAD R62, R3, UR14, R62 ;  /* 0x0000000e033e7c24 */ /* 0x000fe2000f8e023e */
[----:B--2---:R-:W-:Y:S01]  /*6880*/  @P5 SEL R73, RZ, 0x1, !P1 ;  /* 0x00000001ff495807 */ /* 0x004fe20004800000 */
[----:B------:R-:W-:Y:S06]  /*6890*/  @!P5 BRA `(.L_x_95) ;  /* 0x000000000044d947 */ /* 0x000fec0003800000 */
[----:B------:R-:W-:Y:S01]  /*68a0*/  IMAD.MOV.U32 R38, RZ, RZ, RZ ;  /* 0x000000ffff267224 */ /* 0x000fe200078e00ff */
[----:B------:R-:W-:Y:S01]  /*68b0*/  ISETP.NE.AND P1, PT, R73, RZ, PT ;  /* 0x000000ff4900720c */ /* 0x000fe20003f25270 */
[----:B------:R-:W-:Y:S01]  /*68c0*/  BSSY B0, `(.L_x_96) ;  /* 0x0000008000007945 */ /* 0x000fe20003800000 */
[----:B------:R-:W-:Y:S02]  /*68d0*/  CS2R R30, SRZ ;  /* 0x00000000001e7805 */ /* 0x000fe4000001ff00 */
[----:B------:R-:W-:Y:S02]  /*68e0*/  CS2R R28, SRZ ;  /* 0x00000000001c7805 */ /* 0x000fe4000001ff00 */
[----:B------:R-:W-:Y:S07]  /*68f0*/  CS2R R36, SRZ ;  /* 0x0000000000247805 */ /* 0x000fee000001ff00 */
[----:B------:R-:W-:Y:S05]  /*6900*/  @P1 BRA `(.L_x_97) ;  /* 0x00000000000c1947 */ /* 0x000fea0003800000 */
[----:B------:R-:W-:Y:S04]  /*6910*/  SHF.L.U32 R3, R46, 0x1f, RZ ;  /* 0x0000001f2e037819 */ /* 0x000fe800000006ff */
[----:B------:R-:W1:Y:S02]  /*6920*/  SYNCS.PHASECHK.TRANS64.TRYWAIT P1, [UR49+0x80], R3 ;  /* 0x00008003ff0075a7 */ /* 0x000e640008021131 */
[----:B-1----:R-:W-:Y:S05]  /*6930*/  @!P1 BRA `(.L_x_98) ;  /* 0x0000002c00d09947 */ /* 0x002fea0003800000 */
.L_x_97:
[----:B------:R-:W-:Y:S05]  /*6940*/  BSYNC B0 ;  /* 0x0000000000007941 */ /* 0x000fea0003800000 */
.L_x_96:
[----:B------:R-:W-:Y:S01]  /*6950*/  ISETP.NE.AND P1, PT, R74, RZ, PT ;  /* 0x000000ff4a00720c */ /* 0x000fe20003f25270 */
[----:B------:R-:W-:Y:S11]  /*6960*/  HFMA2 R71, -RZ, RZ, 0, 5.9604644775390625e-08 ;  /* 0x00000001ff477431 */ /* 0x000ff600000001ff */
[----:B------:R-:W-:Y:S01]  /*6970*/  @!UPT UIADD3 URZ, UPT, UPT, URZ, URZ, URZ ;  /* 0x000000fffffff290 */ /* 0x000fe2000fffe0ff */
[----:B------:R-:W-:Y:S05]  /*6980*/  @P1 WARPSYNC.ALL ;  /* 0x0000000000001948 */ /* 0x000fea0003800000 */
[----:B------:R2:W3:Y:S04]  /*6990*/  @P1 LDSM.16.M88.4 R28, [R72+UR49+0x200] ;  /* 0x00020031481c183b */ /* 0x0004e80008000200 */
[----:B------:R2:W1:Y:S02]  /*69a0*/  @P1 LDSM.16.M88.4 R36, [R68+0x200] ;  /* 0x000200004424183b */ /* 0x0004640000000200 */
.L_x_95:
[----:B------:R-:W-:Y:S05]  /*69b0*/  BSYNC B1 ;  /* 0x0000000000017941 */ /* 0x000fea0003800000 */
.L_x_94:
[----:B-1----:R-:W-:Y:S04]  /*69c0*/  SHF.R.U32.HI R2, RZ, 0x15, R25 ;  /* 0x00000015ff027819 */ /* 0x002fe80000011619 */
[----:B------:R-:W-:Y:S01]  /*69d0*/  LOP3.LUT P1, RZ, R2, 0x3, R50, 0x48, !PT ;  /* 0x0000000302ff7812 */ /* 0x000fe20007824832 */
[----:B------:R-:W-:Y:S01]  /*69e0*/  @!UPT UIADD3 URZ, UPT, UPT, URZ, URZ, URZ ;  /* 0x000000fffffff290 */ /* 0x000fe2000fffe0ff */
[----:B----4-:R-:W-:Y:S11]  /*69f0*/  @P0 BRA `(.L_x_99) ;  /* 0x0000000000080947 */ /* 0x010ff60003800000 */
[----:B------:R-:W1:Y:S02]  /*6a00*/  SYNCS.PHASECHK.TRANS64.TRYWAIT P0, [R70+URZ+0xe0], R0 ;  /* 0x0000e000460075a7 */ /* 0x000e6400080011ff */
[----:B-1----:R-:W-:Y:S05]  /*6a10*/  @!P0 BRA `(.L_x_100) ;  /* 0x0000002c00b08947 */ /* 0x002fea0003800000 */
.L_x_99:
[----:B------:R-:W-:Y:S05]  /*6a20*/  @!P1 BRA `(.L_x_101) ;  /* 0x0000000000409947 */ /* 0x000fea0003800000 */
[----:B------:R-:W4:Y:S01]  /*6a30*/  LDCU.64 UR8, c[0x4][0x70] ;  /* 0x01000e00ff0877ac */ /* 0x000f220008000a00 */
[----:B------:R-:W-:Y:S01]  /*6a40*/  MOV R3, 0x0 ;  /* 0x0000000000037802 */ /* 0x000fe20000000f00 */
[----:B------:R-:W-:Y:S02]  /*6a50*/  HFMA2 R12, -RZ, RZ, 0, 5.9604644775390625e-08 ;  /* 0x00000001ff0c7431 */ /* 0x000fe400000001ff */
[----:B------:R-:W-:Y:S02]  /*6a60*/  IMAD.MOV.U32 R8, RZ, RZ, 0x192 ;  /* 0x00000192ff087424 */ /* 0x000fe400078e00ff */
[----:B------:R-:W-:Y:S01]  /*6a70*/  IMAD.MOV.U32 R13, RZ, RZ, RZ ;  /* 0x000000ffff0d7224 */ /* 0x000fe200078e00ff */
[----:B------:R-:W5:Y:S01]  /*6a80*/  LDCU.64 UR6, c[0x4][0x78] ;  /* 0x01000f00ff0677ac */ /* 0x000f620008000a00 */
[----:B------:R-:W1:Y:S01]  /*6a90*/  LDC.64 R2, c[0x4][R3] ;  /* 0x0100000003027b82 */ /* 0x000e620000000a00 */
[----:B------:R-:W2:Y:S01]  /*6aa0*/  LDCU.64 UR4, c[0x4][0x10] ;  /* 0x01000200ff0477ac */ /* 0x000ea20008000a00 */
[----:B----4-:R-:W-:Y:S01]  /*6ab0*/  MOV R5, UR9 ;  /* 0x0000000900057c02 */ /* 0x010fe20008000f00 */
[----:B------:R-:W-:Y:S01]  /*6ac0*/  IMAD.U32 R4, RZ, RZ, UR8 ;  /* 0x00000008ff047e24 */ /* 0x000fe2000f8e00ff */
[----:B-----5:R-:W-:Y:S01]  /*6ad0*/  MOV R7, UR7 ;  /* 0x0000000700077c02 */ /* 0x020fe20008000f00 */
[----:B------:R-:W-:Y:S01]  /*6ae0*/  IMAD.U32 R6, RZ, RZ, UR6 ;  /* 0x00000006ff067e24 */ /* 0x000fe2000f8e00ff */
[----:B--2---:R-:W-:Y:S01]  /*6af0*/  MOV R11, UR5 ;  /* 0x00000005000b7c02 */ /* 0x004fe20008000f00 */
[----:B------:R-:W-:Y:S02]  /*6b00*/  IMAD.U32 R10, RZ, RZ, UR4 ;  /* 0x00000004ff0a7e24 */ /* 0x000fe4000f8e00ff */
[----:B------:R-:W-:Y:S07]  /*6b10*/  LEPC R20, `(.L_x_101) ;  /* 0x000000001014794e */ /* 0x000fee0000000000 */
[----:B-1-3--:R-:W-:Y:S05]  /*6b20*/  CALL.ABS.NOINC R2 ;  /* 0x0000000002007343 */ /* 0x00afea0003c00000 */
.L_x_101:
[C---:B---3--:R-:W-:Y:S01]  /*6b30*/  SHF.L.U32 R20, R28.reuse, 0x10, RZ ;  /* 0x000000101c147819 */ /* 0x048fe200000006ff */
[----:B------:R-:W-:Y:S05]  /*6b40*/  WARPSYNC.ALL ;  /* 0x0000000000007948 */ /* 0x000fea0003800000 */
[----:B------:R-:W-:Y:S01]  /*6b50*/  R2UR UR4, R25 ;  /* 0x00000000190472ca */ /* 0x000fe200000e0000 */
[----:B------:R-:W-:Y:S01]  /*6b60*/  BSSY.RECONVERGENT B0, `(.L_x_102) ;  /* 0x0000051000007945 */ /* 0x000fe20003800200 */
[----:B------:R-:W-:Y:S02]  /*6b70*/  LOP3.LUT R21, R28, 0xffff0000, RZ, 0xc0, !PT ;  /* 0xffff00001c157812 */ /* 0x000fe400078ec0ff */
[C---:B------:R-:W-:Y:S02]  /*6b80*/  SHF.L.U32 R26, R29.reuse, 0x10, RZ ;  /* 0x000000101d1a7819 */ /* 0x040fe400000006ff */
[----:B------:R-:W-:Y:S07]  /*6b90*/  ISETP.NE.AND P0, PT, R48, RZ, PT ;  /* 0x000000ff3000720c */ /* 0x000fee0003f05270 */
[----:B------:R-:W1:Y:S02]  /*6ba0*/  LDTM.16dp256bit.x4 R4, tmem[UR4] ;  /* 0x00000004000479ee */ /* 0x000e640008120000 */
[C---:B-1----:R-:W-:Y:S01]  /*6bb0*/  FMUL R0, R24.reuse, R4 ;  /* 0x0000000418007220 */ /* 0x042fe20000400000 */
[C---:B------:R-:W-:Y:S01]  /*6bc0*/  FMUL R4, R24.reuse, R8 ;  /* 0x0000000818047220 */ /* 0x040fe20000400000 */
[C---:B------:R-:W-:Y:S01]  /*6bd0*/  FMUL R8, R24.reuse, R12 ;  /* 0x0000000c18087220 */ /* 0x040fe20000400000 */
[C---:B------:R-:W-:Y:S01]  /*6be0*/  FMUL R2, R24.reuse, R5 ;  /* 0x0000000518027220 */ /* 0x040fe20000400000 */
[C---:B------:R-:W-:Y:S01]  /*6bf0*/  FMUL R12, R24.reuse, R16 ;  /* 0x00000010180c7220 */ /* 0x040fe20000400000 */
[----:B------:R-:W-:Y:S01]  /*6c00*/  LOP3.LUT R16, R29, 0xffff0000, RZ, 0xc0, !PT ;  /* 0xffff00001d107812 */ /* 0x000fe200078ec0ff */
[C---:B------:R-:W-:Y:S01]  /*6c10*/  FMUL R3, R24.reuse, R6 ;  /* 0x0000000618037220 */ /* 0x040fe20000400000 */
[C---:B------:R-:W-:Y:S01]  /*6c20*/  FMUL R7, R24.reuse, R7 ;  /* 0x0000000718077220 */ /* 0x040fe20000400000 */
[C---:B------:R-:W-:Y:S01]  /*6c30*/  FFMA R0, R27.reuse, R20, R0 ;  /* 0x000000141b007223 */ /* 0x040fe20000000000 */
[C---:B------:R-:W-:Y:S01]  /*6c40*/  FFMA R2, R27.reuse, R21, R2 ;  /* 0x000000151b027223 */ /* 0x040fe20000000002 */
[C---:B------:R-:W-:Y:S01]  /*6c50*/  FMUL R5, R24.reuse, R9 ;  /* 0x0000000918057220 */ /* 0x040fe20000400000 */
[C---:B------:R-:W-:Y:S01]  /*6c60*/  FFMA R3, R27.reuse, R26, R3 ;  /* 0x0000001a1b037223 */ /* 0x040fe20000000003 */
[----:B------:R-:W-:Y:S01]  /*6c70*/  FMUL R9, R24, R13 ;  /* 0x0000000d18097220 */ /* 0x000fe20000400000 */
[----:B------:R-:W-:Y:S01]  /*6c80*/  FFMA R7, R27, R16, R7 ;  /* 0x000000101b077223 */ /* 0x000fe20000000007 */
[----:B------:R-:W-:Y:S01]  /*6c90*/  LOP3.LUT R16, R30, 0xffff0000, RZ, 0xc0, !PT ;  /* 0xffff00001e107812 */ /* 0x000fe200078ec0ff */
[----:B------:R-:W-:Y:S01]  /*6ca0*/  FMUL R6, R24, R10 ;  /* 0x0000000a18067220 */ /* 0x000fe20000400000 */
[----:B------:R-:W-:Y:S01]  /*6cb0*/  F2FP.BF16.F32.PACK_AB R32, R2, R0 ;  /* 0x000000000220723e */ /* 0x000fe200000010ff */
[----:B------:R-:W-:Y:S01]  /*6cc0*/  FMUL R13, R24, R17 ;  /* 0x00000011180d7220 */ /* 0x000fe20000400000 */
[----:B------:R-:W-:Y:S01]  /*6cd0*/  SHF.L.U32 R17, R30, 0x10, RZ ;  /* 0x000000101e117819 */ /* 0x000fe200000006ff */
[C---:B------:R-:W-:Y:S01]  /*6ce0*/  FMUL R10, R24.reuse, R14 ;  /* 0x0000000e180a7220 */ /* 0x040fe20000400000 */
[C---:B------:R-:W-:Y:S01]  /*6cf0*/  LOP3.LUT R0, R31.reuse, 0xffff0000, RZ, 0xc0, !PT ;  /* 0xffff00001f007812 */ /* 0x040fe200078ec0ff */
[----:B------:R-:W-:Y:S01]  /*6d00*/  FMUL R14, R24, R18 ;  /* 0x00000012180e7220 */ /* 0x000fe20000400000 */
[----:B------:R-:W-:Y:S01]  /*6d10*/  SHF.L.U32 R18, R31, 0x10, RZ ;  /* 0x000000101f127819 */ /* 0x000fe200000006ff */
[----:B------:R-:W-:Y:S01]  /*6d20*/  FFMA R4, R27, R17, R4 ;  /* 0x000000111b047223 */ /* 0x000fe20000000004 */
[----:B------:R-:W-:Y:S01]  /*6d30*/  F2FP.BF16.F32.PACK_AB R33, R7, R3 ;  /* 0x000000030721723e */ /* 0x000fe200000010ff */
[C---:B------:R-:W-:Y:S01]  /*6d40*/  FFMA R5, R27.reuse, R16, R5 ;  /* 0x000000101b057223 */ /* 0x040fe20000000005 */
[----:B------:R-:W-:Y:S01]  /*6d50*/  SHF.L.U32 R2, R36, 0x10, RZ ;  /* 0x0000001024027819 */ /* 0x000fe200000006ff */
[----:B------:R-:W-:Y:S01]  /*6d60*/  FMUL R11, R24, R11 ;  /* 0x0000000b180b7220 */ /* 0x000fe20000400000 */
[----:B------:R-:W-:Y:S01]  /*6d70*/  LOP3.LUT R3, R36, 0xffff0000, RZ, 0xc0, !PT ;  /* 0xffff000024037812 */ /* 0x000fe200078ec0ff */
[----:B------:R-:W-:Y:S01]  /*6d80*/  FFMA R6, R27, R18, R6 ;  /* 0x000000121b067223 */ /* 0x000fe20000000006 */
[----:B------:R-:W-:Y:S01]  /*6d90*/  SHF.L.U32 R7, R37, 0x10, RZ ;  /* 0x0000001025077819 */ /* 0x000fe200000006ff */
[----:B------:R-:W-:Y:S01]  /*6da0*/  FFMA R11, R27, R0, R11 ;  /* 0x000000001b0b7223 */ /* 0x000fe2000000000b */
[----:B------:R-:W-:Y:S01]  /*6db0*/  LOP3.LUT R0, R37, 0xffff0000, RZ, 0xc0, !PT ;  /* 0xffff000025007812 */ /* 0x000fe200078ec0ff */
[C---:B------:R-:W-:Y:S01]  /*6dc0*/  FFMA R8, R27.reuse, R2, R8 ;  /* 0x000000021b087223 */ /* 0x040fe20000000008 */
[C---:B------:R-:W-:Y:S01]  /*6dd0*/  FFMA R9, R27.reuse, R3, R9 ;  /* 0x000000031b097223 */ /* 0x040fe20000000009 */
[----:B------:R-:W-:Y:S01]  /*6de0*/  FMUL R15, R24, R15 ;  /* 0x0000000f180f7220 */ /* 0x000fe20000400000 */
[C---:B------:R-:W-:Y:S01]  /*6df0*/  SHF.L.U32 R2, R38.reuse, 0x10, RZ ;  /* 0x0000001026027819 */ /* 0x040fe200000006ff */
[----:B------:R-:W-:Y:S01]  /*6e00*/  FFMA R10, R27, R7, R10 ;  /* 0x000000071b0a7223 */ /* 0x000fe2000000000a */
[----:B------:R-:W-:Y:S01]  /*6e10*/  F2FP.BF16.F32.PACK_AB R34, R5, R4 ;  /* 0x000000040522723e */ /* 0x000fe200000010ff */
[----:B------:R-:W-:Y:S01]  /*6e20*/  FFMA R15, R27, R0, R15 ;  /* 0x000000001b0f7223 */ /* 0x000fe2000000000f */
[----:B------:R-:W-:Y:S01]  /*6e30*/  LOP3.LUT R3, R38, 0xffff0000, RZ, 0xc0, !PT ;  /* 0xffff000026037812 */ /* 0x000fe200078ec0ff */
[----:B------:R-:W-:Y:S01]  /*6e40*/  FMUL R19, R24, R19 ;  /* 0x0000001318137220 */ /* 0x000fe20000400000 */
[----:B------:R-:W-:Y:S01]  /*6e50*/  SHF.L.U32 R4, R39, 0x10, RZ ;  /* 0x0000001027047819 */ /* 0x000fe200000006ff */
[----:B------:R-:W-:Y:S01]  /*6e60*/  FFMA R12, R27, R2, R12 ;  /* 0x000000021b0c7223 */ /* 0x000fe2000000000c */
[----:B------:R-:W-:Y:S01]  /*6e70*/  LOP3.LUT R5, R39, 0xffff0000, RZ, 0xc0, !PT ;  /* 0xffff000027057812 */ /* 0x000fe200078ec0ff */
[----:B------:R-:W-:Y:S01]  /*6e80*/  FFMA R13, R27, R3, R13 ;  /* 0x000000031b0d7223 */ /* 0x000fe2000000000d */
[----:B------:R-:W-:Y:S01]  /*6e90*/  F2FP.BF16.F32.PACK_AB R35, R11, R6 ;  /* 0x000000060b23723e */ /* 0x000fe200000010ff */
[----:B------:R-:W-:Y:S01]  /*6ea0*/  FFMA R14, R27, R4, R14 ;  /* 0x000000041b0e7223 */ /* 0x000fe2000000000e */
[----:B------:R-:W-:Y:S01]  /*6eb0*/  F2FP.BF16.F32.PACK_AB R8, R9, R8 ;  /* 0x000000080908723e */ /* 0x000fe200000010ff */
[----:B------:R-:W-:Y:S01]  /*6ec0*/  FFMA R19, R27, R5, R19 ;  /* 0x000000051b137223 */ /* 0x000fe20000000013 */
[----:B------:R-:W-:Y:S01]  /*6ed0*/  F2FP.BF16.F32.PACK_AB R9, R15, R10 ;  /* 0x0000000a0f09723e */ /* 0x000fe200000010ff */
[----:B------:R1:W-:Y:S01]  /*6ee0*/  STSM.16.M88.4 [R69+0x200], R32 ;  /* 0x0002002045007844 */ /* 0x0003e20000000200 */
[----:B------:R-:W-:Y:S02]  /*6ef0*/  F2FP.BF16.F32.PACK_AB R10, R13, R12 ;  /* 0x0000000c0d0a723e */ /* 0x000fe400000010ff */
[----:B------:R-:W-:Y:S05]  /*6f00*/  F2FP.BF16.F32.PACK_AB R11, R19, R14 ;  /* 0x0000000e130b723e */ /* 0x000fea00000010ff */
[----:B------:R1:W-:Y:S01]  /*6f10*/  STSM.16.M88.4 [R68+0x200], R8 ;  /* 0x0002000844007844 */ /* 0x0003e20000000200 */
[----:B------:R-:W-:Y:S01]  /*6f20*/  @!PT LDS RZ, [RZ] ;  /* 0x00000000fffff984 */ /* 0x000fe20000000800 */
[----:B------:R-:W-:Y:S01]  /*6f30*/  @!PT LDS RZ, [RZ] ;  /* 0x00000000fffff984 */ /* 0x000fe20000000800 */
[----:B------:R-:W-:Y:S01]  /*6f40*/  @!PT LDS RZ, [RZ] ;  /* 0x00000000fffff984 */ /* 0x000fe20000000800 */
[----:B------:R-:W-:Y:S01]  /*6f50*/  @!PT LDS RZ, [RZ] ;  /* 0x00000000fffff984 */ /* 0x000fe20000000800 */
[----:B------:R3:W-:Y:S07]  /*6f60*/  MEMBAR.ALL.CTA ;  /* 0x0000000000007992 */ /* 0x0007ee0000008000 */
[----:B---3--:R-:W3:Y:S02]  /*6f70*/  FENCE.VIEW.ASYNC.S ;  /* 0x00000000000073c6 */ /* 0x008ee40000000000 */
[----:B---3--:R-:W-:Y:S06]  /*6f80*/  BAR.SYNC.DEFER_BLOCKING 0x1, 0x80 ;  /* 0x0042000000007b1d */ /* 0x008fec0000010000 */
[----:B------:R-:W-:Y:S05]  /*6f90*/  @P0 BRA `(.L_x_103) ;  /* 0x0000000000340947 */ /* 0x000fea0003800000 */
[----:B------:R-:W3:Y:S01]  /*6fa0*/  LDCU.64 UR6, c[0x0][0x348] ;  /* 0x00006900ff0677ac */ /* 0x000ee20008000a00 */
[----:B------:R-:W-:Y:S02]  /*6fb0*/  R2UR UR42, R65 ;  /* 0x00000000412a72ca */ /* 0x000fe400000e0000 */
[----:B------:R-:W-:Y:S01]  /*6fc0*/  R2UR UR43, R64 ;  /* 0x00000000402b72ca */ /* 0x000fe200000e0000 */
[----:B------:R-:W-:Y:S01]  /*6fd0*/  UIADD3 UR4, UPT, UPT, UR49, 0x200, URZ ;  /* 0x0000020031047890 */ /* 0x000fe2000fffe0ff */
[----:B------:R-:W-:Y:S02]  /*6fe0*/  R2UR UR44, R62 ;  /* 0x000000003e2c72ca */ /* 0x000fe400000e0000 */
[----:B------:R-:W-:Y:S03]  /*6ff0*/  R2UR UR45, R63 ;  /* 0x000000003f2d72ca */ /* 0x000fe600000e0000 */
[----:B------:R-:W-:Y:S05]  /*7000*/  IMAD.U32 R60, RZ, RZ, UR4 ;  /* 0x00000004ff3c7e24 */ /* 0x000fea000f8e00ff */
[----:B------:R-:W-:Y:S01]  /*7010*/  R2UR UR40, R60 ;  /* 0x000000003c2872ca */ /* 0x000fe200000e0000 */
[----:B---3--:R-:W-:Y:S04]  /*7020*/  UIADD3 UR4, UP0, UPT, UR6, 0x780, URZ ;  /* 0x0000078006047890 */ /* 0x008fe8000ff1e0ff */
[----:B------:R-:W-:Y:S09]  /*7030*/  UIADD3.X UR5, UPT, UPT, URZ, UR7, URZ, UP0, !UPT ;  /* 0x00000007ff057290 */ /* 0x000ff200087fe4ff */
[----:B------:R3:W-:Y:S01]  /*7040*/  UTMASTG.5D.IM2COL [UR40], [UR4] ;  /* 0x00000028040073b5 */ /* 0x0007e20008060000 */
[----:B------:R0:W-:Y:S01]  /*7050*/  UTMACMDFLUSH ;  /* 0x00000000000079b7 */ /* 0x0001e20000000000 */
[----:B---3--:R-:W-:Y:S04]  /*7060*/  DEPBAR.LE SB0, 0x1 ;  /* 0x000080400000791a */ /* 0x008fe80000000000 */
.L_x_103:
[----:B------:R-:W-:Y:S05]  /*7070*/  BSYNC.RECONVERGENT B0 ;  /* 0x0000000000007941 */ /* 0x000fea0003800200 */
.L_x_102:
[----:B------:R-:W-:Y:S01]  /*7080*/  BAR.SYNC.DEFER_BLOCKING 0x1, 0x80 ;  /* 0x0042000000007b1d */ /* 0x000fe20000010000 */
[----:B------:R-:W-:Y:S01]  /*7090*/  ISETP.NE.AND P1, PT, R67, RZ, PT ;  /* 0x000000ff4300720c */ /* 0x000fe20003f25270 */
[----:B------:R-:W-:Y:S01]  /*70a0*/  UISETP.NE.AND UP0, UPT, UR53, URZ, UPT ;  /* 0x000000ff3500728c */ /* 0x000fe2000bf05270 */
[----:B------:R-:W-:Y:S11]  /*70b0*/  LEA R4, R71, UR49, 0x3 ;  /* 0x0000003147047c11 */ /* 0x000ff6000f8e18ff */
[----:B------:R-:W-:Y:S01]  /*70c0*/  @P1 SHF.L.U32 R3, R46, 0x1f, RZ ;  /* 0x0000001f2e031819 */ /* 0x000fe200000006ff */
[----:B------:R-:W-:Y:S06]  /*70d0*/  BRA.U !UP0, `(.L_x_104) ;  /* 0x0000000108247547 */ /* 0x000fec000b800000 */
[----:B------:R-:W3:Y:S01]  /*70e0*/  S2R R0, SR_CgaCtaId ;  /* 0x0000000000007919 */ /* 0x000ee20000008800 */
[----:B------:R-:W-:Y:S01]  /*70f0*/  IMAD.U32 R2, RZ, RZ, UR50 ;  /* 0x00000032ff027e24 */ /* 0x000fe2000f8e00ff */
[----:B------:R-:W-:Y:S04]  /*7100*/  UIADD3 UR4, UPT, UPT, UR50, 0x1, URZ ;  /* 0x0000000132047890 */ /* 0x000fe8000fffe0ff */
[----:B------:R-:W-:Y:S01]  /*7110*/  @P1 LEA R2, R2, UR49, 0x3 ;  /* 0x0000003102021c11 */ /* 0x000fe2000f8e18ff */
[----:B------:R-:W-:Y:S04]  /*7120*/  UISETP.NE.AND UP0, UPT, UR4, 0x4, UPT ;  /* 0x000000040400788c */ /* 0x000fe8000bf05270 */
[----:B------:R-:W-:Y:S01]  /*7130*/  @P1 VIADD R2, R2, 0xa0 ;  /* 0x000000a002021836 */ /* 0x000fe20000000000 */
[----:B------:R-:W-:Y:S04]  /*7140*/  USEL UR50, UR4, URZ, UP0 ;  /* 0x000000ff04327287 */ /* 0x000fe80008000000 */
[----:B---3--:R-:W-:Y:S04]  /*7150*/  @P1 PRMT R0, R0, 0x654, R2 ;  /* 0x0000065400001816 */ /* 0x008fe80000000002 */
[----:B------:R3:W-:Y:S04]  /*7160*/  @P1 SYNCS.ARRIVE.TRANS64.RED.A1T0 RZ, [R0+URZ], RZ ;  /* 0x000000ff00ff19a7 */ /* 0x0007e800081004ff */
.L_x_104:
[----:B------:R-:W4:Y:S01]  /*7170*/  @P1 SYNCS.PHASECHK.TRANS64.TRYWAIT P0, [R4+URZ+0x80], R3 ;  /* 0x00008003040015a7 */ /* 0x000f2200080011ff */
[----:B------:R-:W-:Y:S01]  /*7180*/  BSSY B1, `(.L_x_105) ;  /* 0x0000013000017945 */ /* 0x000fe20003800000 */
[----:B----4-:R-:W-:Y:S03]  /*7190*/  @P1 SEL R73, RZ, 0x1, !P0 ;  /* 0x00000001ff491807 */ /* 0x010fe60004000000 */
[----:B------:R-:W-:Y:S05]  /*71a0*/  @!P1 BRA `(.L_x_106) ;  /* 0x0000000000409947 */ /* 0x000fea0003800000 */
[----:B------:R-:W-:Y:S01]  /*71b0*/  ISETP.NE.AND P1, PT, R74, RZ, PT ;  /* 0x000000ff4a00720c */ /* 0x000fe20003f25270 */
[----:B------:R-:W-:Y:S01]  /*71c0*/  BSSY B0, `(.L_x_107) ;  /* 0x0000009000007945 */ /* 0x000fe20003800000 */
[----:B------:R-:W-:Y:S11]  /*71d0*/  ISETP.NE.AND P0, PT, R73, RZ, PT ;  /* 0x000000ff4900720c */ /* 0x000ff60003f05270 */
[----:B------:R-:W-:Y:S05]  /*71e0*/  @P1 IMAD R3, R71, 0x1000, R72 ;  /* 0x0000100047031824 */ /* 0x000fea00078e0248 */
[----:B------:R-:W-:Y:S05]  /*71f0*/  @P1 IADD3 R2, PT, PT, R3, UR49, RZ ;  /* 0x0000003103021c10 */ /* 0x000fea000fffe0ff */
[----:B------:R-:W-:Y:S01]  /*7200*/  @P1 IMAD.IADD R2, R61, 0x1, R2 ;  /* 0x000000013d021824 */ /* 0x000fe200078e0202 */
[----:B------:R-:W-:Y:S06]  /*7210*/  @P0 BRA `(.L_x_108) ;  /* 0x00000000000c0947 */ /* 0x000fec0003800000 */
[----:B---3--:R-:W-:Y:S04]  /*7220*/  SHF.L.U32 R0, R46, 0x1f, RZ ;  /* 0x0000001f2e007819 */ /* 0x008fe800000006ff */
[----:B------:R-:W3:Y:S02]  /*7230*/  SYNCS.PHASECHK.TRANS64.TRYWAIT P0, [R4+URZ+0x80], R0 ;  /* 0x00008000040075a7 */ /* 0x000ee400080011ff */
[----:B---3--:R-:W-:Y:S05]  /*7240*/  @!P0 BRA `(.L_x_109) ;  /* 0x0000002400b88947 */ /* 0x008fea0003800000 */
.L_x_108:
[----:B------:R-:W-:Y:S05]  /*7250*/  BSYNC B0 ;  /* 0x0000000000007941 */ /* 0x000fea0003800000 */
.L_x_107:
[----:B------:R-:W-:Y:S02]  /*7260*/  ISETP.NE.AND P0, PT, R74, RZ, PT ;  /* 0x000000ff4a00720c */ /* 0x000fe40003f05270 */
[----:B------:R-:W-:Y:S11]  /*7270*/  IADD3 R71, PT, PT, R71, 0x1, RZ ;  /* 0x0000000147477810 */ /* 0x000ff60007ffe0ff */
[----:B------:R-:W-:Y:S05]  /*7280*/  @P0 WARPSYNC.ALL ;  /* 0x0000000000000948 */ /* 0x000fea0003800000 */
[----:B------:R4:W1:Y:S04]  /*7290*/  @P0 LDSM.16.M88.4 R28, [R3+UR49+0x200] ;  /* 0x00020031031c083b */ /* 0x0008680008000200 */
[----:B------:R4:W1:Y:S02]  /*72a0*/  @P0 LDSM.16.M88.4 R36, [R2+0x200] ;  /* 0x000200000224083b */ /* 0x0008640000000200 */
.L_x_106:
[----:B------:R-:W-:Y:S05]  /*72b0*/  BSYNC B1 ;  /* 0x0000000000017941 */ /* 0x000fea0003800000 */
.L_x_105:
[----:B---3--:R-:W-:Y:S05]  /*72c0*/  VIADD R0, R25, 0x20 ;  /* 0x0000002019007836 */ /* 0x008fea0000000000 */
[----:B------:R-:W-:Y:S04]  /*72d0*/  SHF.R.U32.HI R0, RZ, 0x15, R0 ;  /* 0x00000015ff007819 */ /* 0x000fe80000011600 */
[----:B------:R-:W-:Y:S11]  /*72e0*/  LOP3.LUT P0, RZ, R0, 0x3, R50, 0x48, !PT ;  /* 0x0000000300ff7812 */ /* 0x000ff60007804832 */
[----:B------:R-:W-:Y:S02]  /*72f0*/  @!UPT UIADD3 URZ, UPT, UPT, URZ, URZ, URZ ;  /* 0x000000fffffff290 */ /* 0x000fe4000fffe0ff */
[----:B------:R-:W-:Y:S05]  /*7300*/  @!P0 BRA `(.L_x_110) ;  /* 0x0000000000408947 */ /* 0x000fea0003800000 */
[----:B------:R-:W3:Y:S01]  /*7310*/  LDCU.64 UR8, c[0x4][0x70] ;  /* 0x01000e00ff0877ac */ /* 0x000ee20008000a00 */
[----:B----4-:R-:W-:Y:S01]  /*7320*/  MOV R3, 0x0 ;  /* 0x0000000000037802 */ /* 0x010fe20000000f00 */
[----:B------:R-:W-:Y:S02]  /*7330*/  HFMA2 R12, -RZ, RZ, 0, 5.9604644775390625e-08 ;  /* 0x00000001ff0c7431 */ /* 0x000fe400000001ff */
[----:B-1----:R-:W-:Y:S02]  /*7340*/  IMAD.MOV.U32 R8, RZ, RZ, 0x192 ;  /* 0x00000192ff087424 */ /* 0x002fe400078e00ff */
[----:B------:R-:W-:Y:S01]  /*7350*/  IMAD.MOV.U32 R13, RZ, RZ, RZ ;  /* 0x000000ffff0d7224 */ /* 0x000fe200078e00ff */
[----:B------:R-:W1:Y:S01]  /*7360*/  LDCU.64 UR6, c[0x4][0x78] ;  /* 0x01000f00ff0677ac */ /* 0x000e620008000a00 */
[----:B------:R-:W4:Y:S01]  /*7370*/  LDC.64 R2, c[0x4][R3] ;  /* 0x0100000003027b82 */ /* 0x000f220000000a00 */
[----:B------:R-:W5:Y:S01]  /*7380*/  LDCU.64 UR4, c[0x4][0x10] ;  /* 0x01000200ff0477ac */ /* 0x000f620008000a00 */
[----:B---3--:R-:W-:Y:S01]  /*7390*/  MOV R5, UR9 ;  /* 0x0000000900057c02 */ /* 0x008fe20008000f00 */
[----:B------:R-:W-:Y:S01]  /*73a0*/  IMAD.U32 R4, RZ, RZ, UR8 ;  /* 0x00000008ff047e24 */ /* 0x000fe2000f8e00ff */
[----:B-1----:R-:W-:Y:S01]  /*73b0*/  MOV R7, UR7 ;  /* 0x0000000700077c02 */ /* 0x002fe20008000f00 */
[----:B------:R-:W-:Y:S01]  /*73c0*/  IMAD.U32 R6, RZ, RZ, UR6 ;  /* 0x00000006ff067e24 */ /* 0x000fe2000f8e00ff */
[----:B-----5:R-:W-:Y:S01]  /*73d0*/  MOV R11, UR5 ;  /* 0x00000005000b7c02 */ /* 0x020fe20008000f00 */
[----:B------:R-:W-:Y:S02]  /*73e0*/  IMAD.U32 R10, RZ, RZ, UR4 ;  /* 0x00000004ff0a7e24 */ /* 0x000fe4000f8e00ff */
[----:B------:R-:W-:Y:S07]  /*73f0*/  LEPC R20, `(.L_x_110) ;  /* 0x000000001014794e */ /* 0x000fee0000000000 */
[----:B--2-4-:R-:W-:Y:S05]  /*7400*/  CALL.ABS.NOINC R2 ;  /* 0x0000000002007343 */ /* 0x014fea0003c00000 */
.L_x_110:
[----:B-1--4-:R-:W-:Y:S01]  /*7410*/  SHF.L.U32 R3, R28, 0x10, RZ ;  /* 0x000000101c037819 */ /* 0x012fe200000006ff */
[----:B------:R-:W-:Y:S05]  /*7420*/  WARPSYNC.ALL ;  /* 0x0000000000007948 */ /* 0x000fea0003800000 */
[----:B------:R-:W-:Y:S01]  /*7430*/  R2UR UR4, R25 ;  /* 0x00000000190472ca */ /* 0x000fe200000e0000 */
[----:B------:R-:W1:Y:S01]  /*7440*/  S2R R75, SR_CgaCtaId ;  /* 0x00000000004b7919 */ /* 0x000e620000008800 */
[C---:B------:R-:W-:Y:S01]  /*7450*/  SHF.L.U32 R20, R29.reuse, 0x10, RZ ;  /* 0x000000101d147819 */ /* 0x040fe200000006ff */
[----:B------:R-:W-:Y:S01]  /*7460*/  BSSY.RECONVERGENT B0, `(.L_x_111) ;  /* 0x0000056000007945 */ /* 0x000fe20003800200 */
[----:B------:R-:W-:Y:S02]  /*7470*/  LOP3.LUT R21, R29, 0xffff0000, RZ, 0xc0, !PT ;  /* 0xffff00001d157812 */ /* 0x000fe400078ec0ff */
[----:B------:R-:W-:Y:S02]  /*7480*/  ISETP.NE.AND P6, PT, R67, RZ, PT ;  /* 0x000000ff4300720c */ /* 0x000fe40003fc5270 */
[----:B------:R-:W-:Y:S05]  /*7490*/  ISETP.NE.AND P0, PT, R48, RZ, PT ;  /* 0x000000ff3000720c */ /* 0x000fea0003f05270 */
[----:B------:R-:W3:Y:S02]  /*74a0*/  LDTM.16dp256bit.x4 R4, tmem[UR4+0x20] ;  /* 0x00002004000479ee */ /* 0x000ee40008120000 */
[----:B---3--:R-:W-:Y:S01]  /*74b0*/  FMUL R0, R24, R4 ;  /* 0x0000000418007220 */ /* 0x008fe20000400000 */
[----:B------:R-:W-:Y:S01]  /*74c0*/  LOP3.LUT R4, R28, 0xffff0000, RZ, 0xc0, !PT ;  /* 0xffff00001c047812 */ /* 0x000fe200078ec0ff */
[C---:B------:R-:W-:Y:S01]  /*74d0*/  FMUL R2, R24.reuse, R5 ;  /* 0x0000000518027220 */ /* 0x040fe20000400000 */
[C---:B------:R-:W-:Y:S01]  /*74e0*/  FMUL R7, R24.reuse, R7 ;  /* 0x0000000718077220 */ /* 0x040fe20000400000 */
[C---:B------:R-:W-:Y:S01]  /*74f0*/  FFMA R0, R27.reuse, R3, R0 ;  /* 0x000000031b007223 */ /* 0x040fe20000000000 */
[C---:B------:R-:W-:Y:S01]  /*7500*/  FMUL R3, R24.reuse, R6 ;  /* 0x0000000618037220 */ /* 0x040fe20000400000 */
[C---:B------:R-:W-:Y:S01]  /*7510*/  FFMA R2, R27.reuse, R4, R2 ;  /* 0x000000041b027223 */ /* 0x040fe20000000002 */
[C---:B------:R-:W-:Y:S01]  /*7520*/  FMUL R4, R24.reuse, R8 ;  /* 0x0000000818047220 */ /* 0x040fe20000400000 */
[----:B------:R-:W-:Y:S01]  /*7530*/  FMUL R8, R24, R12 ;  /* 0x0000000c18087220 */ /* 0x000fe20000400000 */
[C---:B------:R-:W-:Y:S01]  /*7540*/  FFMA R3, R27.reuse, R20, R3 ;  /* 0x000000141b037223 */ /* 0x040fe20000000003 */
[----:B------:R-:W-:Y:S01]  /*7550*/  FFMA R7, R27, R21, R7 ;  /* 0x000000151b077223 */ /* 0x000fe20000000007 */
[----:B------:R-:W-:Y:S01]  /*7560*/  F2FP.BF16.F32.PACK_AB R32, R2, R0 ;  /* 0x000000000220723e */ /* 0x000fe200000010ff */
[----:B------:R-:W-:Y:S01]  /*7570*/  FMUL R12, R24, R16 ;  /* 0x00000010180c7220 */ /* 0x000fe20000400000 */
[----:B------:R-:W-:Y:S01]  /*7580*/  SHF.L.U32 R16, R30, 0x10, RZ ;  /* 0x000000101e107819 */ /* 0x000fe200000006ff */
[----:B------:R-:W-:Y:S01]  /*7590*/  FMUL R5, R24, R9 ;  /* 0x0000000918057220 */ /* 0x000fe20000400000 */
[----:B------:R-:W-:Y:S01]  /*75a0*/  LOP3.LUT R0, R30, 0xffff0000, RZ, 0xc0, !PT ;  /* 0xffff00001e007812 */ /* 0x000fe200078ec0ff */
[C---:B------:R-:W-:Y:S01]  /*75b0*/  FMUL R6, R24.reuse, R10 ;  /* 0x0000000a18067220 */ /* 0x040fe20000400000 */
[----:B------:R-:W-:Y:S01]  /*75c0*/  SHF.L.U32 R2, R31, 0x10, RZ ;  /* 0x000000101f027819 */ /* 0x000fe200000006ff */
[----:B------:R-:W-:Y:S01]  /*75d0*/  FFMA R4, R27, R16, R4 ;  /* 0x000000101b047223 */ /* 0x000fe20000000004 */
[----:B------:R-:W-:Y:S01]  /*75e0*/  F2FP.BF16.F32.PACK_AB R33, R7, R3 ;  /* 0x000000030721723e */ /* 0x000fe200000010ff */
[----:B------:R-:W-:Y:S01]  /*75f0*/  FFMA R5, R27, R0, R5 ;  /* 0x000000001b057223 */ /* 0x000fe20000000005 */
[----:B------:R-:W-:Y:S01]  /*7600*/  LOP3.LUT R3, R31, 0xffff0000, RZ, 0xc0, !PT ;  /* 0xffff00001f037812 */ /* 0x000fe200078ec0ff */
[----:B------:R-:W-:Y:S01]  /*7610*/  FMUL R11, R24, R11 ;  /* 0x0000000b180b7220 */ /* 0x000fe20000400000 */
[C---:B------:R-:W-:Y:S01]  /*7620*/  SHF.L.U32 R0, R36.reuse, 0x10, RZ ;  /* 0x0000001024007819 */ /* 0x040fe200000006ff */
[C---:B------:R-:W-:Y:S01]  /*7630*/  FFMA R6, R27.reuse, R2, R6 ;  /* 0x000000021b067223 */ /* 0x040fe20000000006 */
[----:B------:R-:W-:Y:S01]  /*7640*/  LOP3.LUT R2, R36, 0xffff0000, RZ, 0xc0, !PT ;  /* 0xffff000024027812 */ /* 0x000fe200078ec0ff */
[----:B------:R-:W-:Y:S01]  /*7650*/  FFMA R11, R27, R3, R11 ;  /* 0x000000031b0b7223 */ /* 0x000fe2000000000b */
[----:B------:R-:W-:Y:S01]  /*7660*/  SHF.L.U32 R3, R37, 0x10, RZ ;  /* 0x0000001025037819 */ /* 0x000fe200000006ff */
[C---:B------:R-:W-:Y:S01]  /*7670*/  FMUL R9, R24.reuse, R13 ;  /* 0x0000000d18097220 */ /* 0x040fe20000400000 */
[----:B------:R-:W-:Y:S01]  /*7680*/  F2FP.BF16.F32.PACK_AB R34, R5, R4 ;  /* 0x000000040522723e */ /* 0x000fe200000010ff */
[----:B------:R-:W-:Y:S01]  /*7690*/  FMUL R10, R24, R14 ;  /* 0x0000000e180a7220 */ /* 0x000fe20000400000 */
[----:B------:R-:W-:Y:S01]  /*76a0*/  SHF.L.U32 R4, R39, 0x10, RZ ;  /* 0x0000001027047819 */ /* 0x000fe200000006ff */
[----:B------:R-:W-:Y:S01]  /*76b0*/  FFMA R8, R27, R0, R8 ;  /* 0x000000001b087223 */ /* 0x000fe20000000008 */
[----:B------:R-:W-:Y:S01]  /*76c0*/  LOP3.LUT R0, R37, 0xffff0000, RZ, 0xc0, !PT ;  /* 0xffff000025007812 */ /* 0x000fe200078ec0ff */
[C---:B------:R-:W-:Y:S01]  /*76d0*/  FFMA R9, R27.reuse, R2, R9 ;  /* 0x000000021b097223 */ /* 0x040fe20000000009 */
[C---:B------:R-:W-:Y:S01]  /*76e0*/  SHF.L.U32 R2, R38.reuse, 0x10, RZ ;  /* 0x0000001026027819 */ /* 0x040fe200000006ff */
[----:B------:R-:W-:Y:S01]  /*76f0*/  FFMA R10, R27, R3, R10 ;  /* 0x000000031b0a7223 */ /* 0x000fe2000000000a */
[----:B------:R-:W-:Y:S01]  /*7700*/  LOP3.LUT R3, R38, 0xffff0000, RZ, 0xc0, !PT ;  /* 0xffff000026037812 */ /* 0x000fe200078ec0ff */
[C---:B------:R-:W-:Y:S01]  /*7710*/  FMUL R15, R24.reuse, R15 ;  /* 0x0000000f180f7220 */ /* 0x040fe20000400000 */
[----:B------:R-:W-:Y:S01]  /*7720*/  LOP3.LUT R5, R39, 0xffff0000, RZ, 0xc0, !PT ;  /* 0xffff000027057812 */ /* 0x000fe200078ec0ff */
[C---:B------:R-:W-:Y:S01]  /*7730*/  FMUL R13, R24.reuse, R17 ;  /* 0x00000011180d7220 */ /* 0x040fe20000400000 */
[----:B------:R-:W-:Y:S01]  /*7740*/  F2FP.BF16.F32.PACK_AB R35, R11, R6 ;  /* 0x000000060b23723e */ /* 0x000fe200000010ff */
[C---:B------:R-:W-:Y:S01]  /*7750*/  FMUL R14, R24.reuse, R18 ;  /* 0x00000012180e7220 */ /* 0x040fe20000400000 */
[C---:B------:R-:W-:Y:S01]  /*7760*/  FFMA R15, R27.reuse, R0, R15 ;  /* 0x000000001b0f7223 */ /* 0x040fe2000000000f */
[----:B------:R-:W-:Y:S01]  /*7770*/  FMUL R19, R24, R19 ;  /* 0x0000001318137220 */ /* 0x000fe20000400000 */
[----:B------:R-:W-:Y:S01]  /*7780*/  FFMA R12, R27, R2, R12 ;  /* 0x000000021b0c7223 */ /* 0x000fe2000000000c */
[----:B------:R3:W-:Y:S01]  /*7790*/  STSM.16.M88.4 [R69+0x1200], R32 ;  /* 0x0012002045007844 */ /* 0x0007e20000000200 */
[----:B------:R-:W-:Y:S01]  /*77a0*/  F2FP.BF16.F32.PACK_AB R8, R9, R8 ;  /* 0x000000080908723e */ /* 0x000fe200000010ff */
[----:B------:R-:W-:Y:S01]  /*77b0*/  FFMA R13, R27, R3, R13 ;  /* 0x000000031b0d7223 */ /* 0x000fe2000000000d */
[----:B------:R-:W-:Y:S01]  /*77c0*/  F2FP.BF16.F32.PACK_AB R9, R15, R10 ;  /* 0x0000000a0f09723e */ /* 0x000fe200000010ff */
[C---:B------:R-:W-:Y:S01]  /*77d0*/  FFMA R14, R27.reuse, R4, R14 ;  /* 0x000000041b0e7223 */ /* 0x040fe2000000000e */
[----:B------:R-:W-:Y:S01]  /*77e0*/  FFMA R19, R27, R5, R19 ;  /* 0x000000051b137223 */ /* 0x000fe20000000013 */
[----:B------:R-:W-:Y:S02]  /*77f0*/  MOV R0, UR50 ;  /* 0x0000003200007c02 */ /* 0x000fe40008000f00 */
[----:B------:R-:W-:Y:S02]  /*7800*/  F2FP.BF16.F32.PACK_AB R10, R13, R12 ;  /* 0x0000000c0d0a723e */ /* 0x000fe400000010ff */
[----:B------:R-:W-:Y:S02]  /*7810*/  F2FP.BF16.F32.PACK_AB R11, R19, R14 ;  /* 0x0000000e130b723e */ /* 0x000fe400000010ff */
[----:B------:R-:W-:Y:S02]  /*7820*/  @P6 LEA R0, R0, UR49, 0x3 ;  /* 0x0000003100006c11 */ /* 0x000fe4000f8e18ff */
[----:B------:R-:W-:Y:S01]  /*7830*/  LEA R2, R71, UR49, 0x3 ;  /* 0x0000003147027c11 */ /* 0x000fe2000f8e18ff */
[----:B------:R3:W-:Y:S01]  /*7840*/  STSM.16.M88.4 [R68+0x1200], R8 ;  /* 0x0012000844007844 */ /* 0x0007e20000000200 */
[----:B------:R-:W-:Y:S02]  /*7850*/  @P6 IADD3 R0, PT, PT, R0, 0xa0, RZ ;  /* 0x000000a000006810 */ /* 0x000fe40007ffe0ff */
[----:B------:R-:W-:Y:S01]  /*7860*/  @P6 SHF.L.U32 R3, R46, 0x1f, RZ ;  /* 0x0000001f2e036819 */ /* 0x000fe200000006ff */
[----:B------:R-:W-:Y:S01]  /*7870*/  @!PT LDS RZ, [RZ] ;  /* 0x00000000fffff984 */ /* 0x000fe20000000800 */
[----:B------:R-:W-:Y:S01]  /*7880*/  @!PT LDS RZ, [RZ] ;  /* 0x00000000fffff984 */ /* 0x000fe20000000800 */
[----:B------:R-:W-:Y:S01]  /*7890*/  @!PT LDS RZ, [RZ] ;  /* 0x00000000fffff984 */ /* 0x000fe20000000800 */
[----:B------:R-:W-:Y:S01]  /*78a0*/  @!PT LDS RZ, [RZ] ;  /* 0x00000000fffff984 */ /* 0x000fe20000000800 */
[----:B------:R4:W-:Y:S06]  /*78b0*/  MEMBAR.ALL.CTA ;  /* 0x0000000000007992 */ /* 0x0009ec0000008000 */
[----:B----4-:R-:W4:Y:S01]  /*78c0*/  FENCE.VIEW.ASYNC.S ;  /* 0x00000000000073c6 */ /* 0x010f220000000000 */
[----:B-1----:R-:W-:Y:S01]  /*78d0*/  @P6 PRMT R0, R75, 0x654, R0 ;  /* 0x000006544b006816 */ /* 0x002fe20000000000 */
[----:B----4-:R-:W-:Y:S06]  /*78e0*/  BAR.SYNC.DEFER_BLOCKING 0x1, 0x80 ;  /* 0x0042000000007b1d */ /* 0x010fec0000010000 */
[----:B------:R-:W-:Y:S05]  /*78f0*/  @P0 BRA `(.L_x_112) ;  /* 0x0000000000300947 */ /* 0x000fea0003800000 */
[----:B------:R-:W1:Y:S01]  /*7900*/  LDCU.64 UR6, c[0x0][0x348] ;  /* 0x00006900ff0677ac */ /* 0x000e620008000a00 */
[----:B------:R-:W-:Y:S02]  /*7910*/  R2UR UR10, R65 ;  /* 0x00000000410a72ca */ /* 0x000fe400000e0000 */
[----:B------:R-:W-:Y:S01]  /*7920*/  R2UR UR11, R64 ;  /* 0x00000000400b72ca */ /* 0x000fe200000e0000 */
[----:B------:R-:W-:Y:S01]  /*7930*/  UIADD3 UR9, UPT, UPT, UR41, 0x20, URZ ;  /* 0x0000002029097890 */ /* 0x000fe2000fffe0ff */
[----:B------:R-:W-:Y:S01]  /*7940*/  R2UR UR12, R62 ;  /* 0x000000003e0c72ca */ /* 0x000fe200000e0000 */
[----:B------:R-:W-:Y:S01]  /*7950*/  UIADD3 UR8, UPT, UPT, UR49, 0x1200, URZ ;  /* 0x0000120031087890 */ /* 0x000fe2000fffe0ff */
[----:B------:R-:W-:Y:S01]  /*7960*/  R2UR UR13, R63 ;  /* 0x000000003f0d72ca */ /* 0x000fe200000e0000 */
[----:B-1----:R-:W-:Y:S04]  /*7970*/  UIADD3 UR4, UP0, UPT, UR6, 0x780, URZ ;  /* 0x0000078006047890 */ /* 0x002fe8000ff1e0ff */
[----:B------:R-:W-:Y:S09]  /*7980*/  UIADD3.X UR5, UPT, UPT, URZ, UR7, URZ, UP0, !UPT ;  /* 0x00000007ff057290 */ /* 0x000ff200087fe4ff */
[----:B------:R1:W-:Y:S01]  /*7990*/  UTMASTG.5D.IM2COL [UR8], [UR4] ;  /* 0x00000008040073b5 */ /* 0x0003e20008060000 */
[----:B------:R0:W-:Y:S01]  /*79a0*/  UTMACMDFLUSH ;  /* 0x00000000000079b7 */ /* 0x0001e20000000000 */
[----:B-1----:R-:W-:Y:S04]  /*79b0*/  DEPBAR.LE SB0, 0x1 ;  /* 0x000080400000791a */ /* 0x002fe80000000000 */
.L_x_112:
[----:B------:R-:W-:Y:S05]  /*79c0*/  BSYNC.RECONVERGENT B0 ;  /* 0x0000000000007941 */ /* 0x000fea0003800200 */
.L_x_111:
[----:B------:R-:W-:Y:S01]  /*79d0*/  BAR.SYNC.DEFER_BLOCKING 0x1, 0x80 ;  /* 0x0042000000007b1d */ /* 0x000fe20000010000 */
[----:B------:R-:W-:Y:S04]  /*79e0*/  UIADD3 UR4, UPT, UPT, UR50, 0x1, URZ ;  /* 0x0000000132047890 */ /* 0x000fe8000fffe0ff */
[----:B------:R-:W-:Y:S04]  /*79f0*/  UISETP.NE.AND UP0, UPT, UR4, 0x4, UPT ;  /* 0x000000040400788c */ /* 0x000fe8000bf05270 */
[----:B------:R-:W-:Y:S01]  /*7a00*/  USEL UR40, UR4, URZ, UP0 ;  /* 0x000000ff04287287 */ /* 0x000fe20008000000 */
[----:B------:R1:W-:Y:S01]  /*7a10*/  @P6 SYNCS.ARRIVE.TRANS64.RED.A1T0 RZ, [R0+URZ], RZ ;  /* 0x000000ff00ff69a7 */ /* 0x0003e200081004ff */
[----:B------:R-:W-:Y:S01]  /*7a20*/  BSSY B1, `(.L_x_113) ;  /* 0x0000014000017945 */ /* 0x000fe20003800000 */
[----:B------:R-:W4:Y:S02]  /*7a30*/  @P6 SYNCS.PHASECHK.TRANS64.TRYWAIT P0, [R2+URZ+0x80], R3 ;  /* 0x00008003020065a7 */ /* 0x000f2400080011ff */
[----:B----4-:R-:W-:Y:S01]  /*7a40*/  @P6 SEL R73, RZ, 0x1, !P0 ;  /* 0x00000001ff496807 */ /* 0x010fe20004000000 */
[----:B-1----:R-:W-:Y:S06]  /*7a50*/  @!P6 BRA `(.L_x_114) ;  /* 0x000000000040e947 */ /* 0x002fec0003800000 */
[----:B------:R-:W-:Y:S01]  /*7a60*/  ISETP.NE.AND P1, PT, R74, RZ, PT ;  /* 0x000000ff4a00720c */ /* 0x000fe20003f25270 */
[----:B------:R-:W-:Y:S01]  /*7a70*/  BSSY B0, `(.L_x_115) ;  /* 0x0000009000007945 */ /* 0x000fe20003800000 */
[----:B------:R-:W-:Y:S11]  /*7a80*/  ISETP.NE.AND P0, PT, R73, RZ, PT ;  /* 0x000000ff4900720c */ /* 0x000ff60003f05270 */
[----:B------:R-:W-:Y:S05]  /*7a90*/  @P1 IMAD R3, R71, 0x1000, R72 ;  /* 0x0000100047031824 */ /* 0x000fea00078e0248 */
[----:B------:R-:W-:Y:S05]  /*7aa0*/  @P1 IADD3 R0, PT, PT, R3, UR49, RZ ;  /* 0x0000003103001c10 */ /* 0x000fea000fffe0ff */
[----:B------:R-:W-:Y:S01]  /*7ab0*/  @P1 IMAD.IADD R0, R61, 0x1, R0 ;  /* 0x000000013d001824 */ /* 0x000fe200078e0200 */
[----:B------:R-:W-:Y:S06]  /*7ac0*/  @P0 BRA `(.L_x_116) ;  /* 0x00000000000c0947 */ /* 0x000fec0003800000 */
[----:B------:R-:W-:Y:S04]  /*7ad0*/  SHF.L.U32 R4, R46, 0x1f, RZ ;  /* 0x0000001f2e047819 */ /* 0x000fe800000006ff */
[----:B------:R-:W1:Y:S02]  /*7ae0*/  SYNCS.PHASECHK.TRANS64.TRYWAIT P0, [R2+URZ+0x80], R4 ;  /* 0x00008004020075a7 */ /* 0x000e6400080011ff */
[----:B-1----:R-:W-:Y:S05]  /*7af0*/  @!P0 BRA `(.L_x_117) ;  /* 0x0000001c00a08947 */ /* 0x002fea0003800000 */
.L_x_116:
[----:B------:R-:W-:Y:S05]  /*7b00*/  BSYNC B0 ;  /* 0x0000000000007941 */ /* 0x000fea0003800000 */
.L_x_115:
[----:B------:R-:W-:Y:S02]  /*7b10*/  ISETP.NE.AND P0, PT, R74, RZ, PT ;  /* 0x000000ff4a00720c */ /* 0x000fe40003f05270 */
[----:B------:R-:W-:Y:S11]  /*7b20*/  IADD3 R71, PT, PT, R71, 0x1, RZ ;  /* 0x0000000147477810 */ /* 0x000ff60007ffe0ff */
[----:B------:R-:W-:Y:S05]  /*7b30*/  @P0 WARPSYNC.ALL ;  /* 0x0000000000000948 */ /* 0x000fea0003800000 */
[----:B------:R4:W1:Y:S04]  /*7b40*/  @P0 LDSM.16.M88.4 R28, [R3+UR49+0x200] ;  /* 0x00020031031c083b */ /* 0x0008680008000200 */
[----:B------:R4:W1:Y:S02]  /*7b50*/  @P0 LDSM.16.M88.4 R36, [R0+0x200] ;  /* 0x000200000024083b */ /* 0x0008640000000200 */
.L_x_114:
[----:B------:R-:W-:Y:S05]  /*7b60*/  BSYNC B1 ;  /* 0x0000000000017941 */ /* 0x000fea0003800000 */
.L_x_113:
[----:B----4-:R-:W-:Y:S05]  /*7b70*/  VIADD R0, R25, 0x40 ;  /* 0x0000004019007836 */ /* 0x010fea0000000000 */
[----:B------:R-:W-:Y:S04]  /*7b80*/  SHF.R.U32.HI R0, RZ, 0x15, R0 ;  /* 0x00000015ff007819 */ /* 0x000fe80000011600 */
[----:B------:R-:W-:Y:S11]  /*7b90*/  LOP3.LUT P0, RZ, R0, 0x3, R50, 0x48, !PT ;  /* 0x0000000300ff7812 */ /* 0x000ff60007804832 */
[----:B------:R-:W-:Y:S02]  /*7ba0*/  @!UPT UIADD3 URZ, UPT, UPT, URZ, URZ, URZ ;  /* 0x000000fffffff290 */ /* 0x000fe4000fffe0ff */
[----:B------:R-:W-:Y:S05]  /*7bb0*/  @!P0 BRA `(.L_x_118) ;  /* 0x0000000000408947 */ /* 0x000fea0003800000 */
[----:B------:R-:W4:Y:S01]  /*7bc0*/  LDCU.64 UR8, c[0x4][0x70] ;  /* 0x01000e00ff0877ac */ /* 0x000f220008000a00 */
[----:B------:R-:W-:Y:S01]  /*7bd0*/  MOV R3, 0x0 ;  /* 0x0000000000037802 */ /* 0x000fe20000000f00 */
[----:B------:R-:W-:Y:S02]  /*7be0*/  HFMA2 R12, -RZ, RZ, 0, 5.9604644775390625e-08 ;  /* 0x00000001ff0c7431 */ /* 0x000fe400000001ff */
[----:B---3--:R-:W-:Y:S02]  /*7bf0*/  IMAD.MOV.U32 R8, RZ, RZ, 0x192 ;  /* 0x00000192ff087424 */ /* 0x008fe400078e00ff */
[----:B------:R-:W-:Y:S01]  /*7c00*/  IMAD.MOV.U32 R13, RZ, RZ, RZ ;  /* 0x000000ffff0d7224 */ /* 0x000fe200078e00ff */
[----:B------:R-:W3:Y:S01]  /*7c10*/  LDCU.64 UR6, c[0x4][0x78] ;  /* 0x01000f00ff0677ac */ /* 0x000ee20008000a00 */
[----:B-1----:R-:W1:Y:S01]  /*7c20*/  LDC.64 R2, c[0x4][R3] ;  /* 0x0100000003027b82 */ /* 0x002e620000000a00 */
[----:B------:R-:W5:Y:S01]  /*7c30*/  LDCU.64 UR4, c[0x4][0x10] ;  /* 0x01000200ff0477ac */ /* 0x000f620008000a00 */
[----:B----4-:R-:W-:Y:S01]  /*7c40*/  MOV R5, UR9 ;  /* 0x0000000900057c02 */ /* 0x010fe20008000f00 */
[----:B------:R-:W-:Y:S01]  /*7c50*/  IMAD.U32 R4, RZ, RZ, UR8 ;  /* 0x00000008ff047e24 */ /* 0x000fe2000f8e00ff */
[----:B---3--:R-:W-:Y:S01]  /*7c60*/  MOV R7, UR7 ;  /* 0x0000000700077c02 */ /* 0x008fe20008000f00 */
[----:B------:R-:W-:Y:S01]  /*7c70*/  IMAD.U32 R6, RZ, RZ, UR6 ;  /* 0x00000006ff067e24 */ /* 0x000fe2000f8e00ff */
[----:B-----5:R-:W-:Y:S01]  /*7c80*/  MOV R11, UR5 ;  /* 0x00000005000b7c02 */ /* 0x020fe20008000f00 */
[----:B------:R-:W-:Y:S02]  /*7c90*/  IMAD.U32 R10, RZ, RZ, UR4 ;  /* 0x00000004ff0a7e24 */ /* 0x000fe4000f8e00ff */
[----:B------:R-:W-:Y:S07]  /*7ca0*/  LEPC R20, `(.L_x_118) ;  /* 0x000000001014794e */ /* 0x000fee0000000000 */
[----:B-12---:R-:W-:Y:S05]  /*7cb0*/  CALL.ABS.NOINC R2 ;  /* 0x0000000002007343 */ /* 0x006fea0003c00000 */
.L_x_118:
[----:B-1----:R-:W-:Y:S01]  /*7cc0*/  SHF.L.U32 R3, R28, 0x10, RZ ;  /* 0x000000101c037819 */ /* 0x002fe200000006ff */
[----:B------:R-:W-:Y:S05]  /*7cd0*/  WARPSYNC.ALL ;  /* 0x0000000000007948 */ /* 0x000fea0003800000 */
[----:B------:R-:W-:Y:S01]  /*7ce0*/  R2UR UR4, R25 ;  /* 0x00000000190472ca */ /* 0x000fe200000e0000 */
[----:B------:R-:W-:Y:S01]  /*7cf0*/  BSSY.RECONVERGENT B0, `(.L_x_119) ;  /* 0x0000057000007945 */ /* 0x000fe20003800200 */
[C---:B------:R-:W-:Y:S02]  /*7d00*/  SHF.L.U32 R20, R29.reuse, 0x10, RZ ;  /* 0x000000101d147819 */ /* 0x040fe400000006ff */
[----:B------:R-:W-:Y:S02]  /*7d10*/  LOP3.LUT R21, R29, 0xffff0000, RZ, 0xc0, !PT ;  /* 0xffff00001d157812 */ /* 0x000fe400078ec0ff */
[----:B------:R-:W-:Y:S02]  /*7d20*/  ISETP.NE.AND P6, PT, R67, RZ, PT ;  /* 0x000000ff4300720c */ /* 0x000fe40003fc5270 */
[----:B------:R-:W-:Y:S05]  /*7d30*/  ISETP.NE.AND P0, PT, R48, RZ, PT ;  /* 0x000000ff3000720c */ /* 0x000fea0003f05270 */
[----:B---3--:R-:W1:Y:S02]  /*7d40*/  LDTM.16dp256bit.x4 R4, tmem[UR4+0x40] ;  /* 0x00004004000479ee */ /* 0x008e640008120000 */
[----:B-1----:R-:W-:Y:S01]  /*7d50*/  FMUL R0, R24, R4 ;  /* 0x0000000418007220 */ /* 0x002fe20000400000 */
[----:B------:R-:W-:Y:S01]  /*7d60*/  LOP3.LUT R4, R28, 0xffff0000, RZ, 0xc0, !PT ;  /* 0xffff00001c047812 */ /* 0x000fe200078ec0ff */
[C---:B------:R-:W-:Y:S01]  /*7d70*/  FMUL R2, R24.reuse, R5 ;  /* 0x0000000518027220 */ /* 0x040fe20000400000 */
[C---:B------:R-:W-:Y:S01]  /*7d80*/  FMUL R7, R24.reuse, R7 ;  /* 0x0000000718077220 */ /* 0x040fe20000400000 */
[C---:B------:R-:W-:Y:S01]  /*7d90*/  FFMA R0, R27.reuse, R3, R0 ;  /* 0x000000031b007223 */ /* 0x040fe20000000000 */
[C---:B------:R-:W-:Y:S01]  /*7da0*/  FMUL R3, R24.reuse, R6 ;  /* 0x0000000618037220 */ /* 0x040fe20000400000 */
[C---:B------:R-:W-:Y:S01]  /*7db0*/  FFMA R2, R27.reuse, R4, R2 ;  /* 0x000000041b027223 */ /* 0x040fe20000000002 */
[C---:B------:R-:W-:Y:S01]  /*7dc0*/  FMUL R4, R24.reuse, R8 ;  /* 0x0000000818047220 */ /* 0x040fe20000400000 */
[C---:B------:R-:W-:Y:S01]  /*7dd0*/  FMUL R8, R24.reuse, R12 ;  /* 0x0000000c18087220 */ /* 0x040fe20000400000 */
[----:B------:R-:W-:Y:S01]  /*7de0*/  FMUL R12, R24, R16 ;  /* 0x00000010180c7220 */ /* 0x000fe20000400000 */
[----:B------:R-:W-:Y:S01]  /*7df0*/  SHF.L.U32 R16, R30, 0x10, RZ ;  /* 0x000000101e107819 */ /* 0x000fe200000006ff */
[C---:B------:R-:W-:Y:S01]  /*7e00*/  FFMA R3, R27.reuse, R20, R3 ;  /* 0x000000141b037223 */ /* 0x040fe20000000003 */
[----:B------:R-:W-:Y:S01]  /*7e10*/  F2FP.BF16.F32.PACK_AB R32, R2, R0 ;  /* 0x000000000220723e */ /* 0x000fe200000010ff */
[C---:B------:R-:W-:Y:S01]  /*7e20*/  FFMA R7, R27.reuse, R21, R7 ;  /* 0x000000151b077223 */ /* 0x040fe20000000007 */
[----:B------:R-:W-:Y:S01]  /*7e30*/  LOP3.LUT R0, R30, 0xffff0000, RZ, 0xc0, !PT ;  /* 0xffff00001e007812 */ /* 0x000fe200078ec0ff */
[----:B------:R-:W-:Y:S01]  /*7e40*/  FFMA R4, R27, R16, R4 ;  /* 0x000000101b047223 */ /* 0x000fe20000000004 */
[C---:B------:R-:W-:Y:S01]  /*7e50*/  SHF.L.U32 R2, R31.reuse, 0x10, RZ ;  /* 0x000000101f027819 */ /* 0x040fe200000006ff */
[C---:B------:R-:W-:Y:S01]  /*7e60*/  FMUL R5, R24.reuse, R9 ;  /* 0x0000000918057220 */ /* 0x040fe20000400000 */
[----:B------:R-:W-:Y:S01]  /*7e70*/  LOP3.LUT R16, R31, 0xffff0000, RZ, 0xc0, !PT ;  /* 0xffff00001f107812 */ /* 0x000fe200078ec0ff */
[----:B------:R-:W-:Y:S01]  /*7e80*/  FMUL R6, R24, R10 ;  /* 0x0000000a18067220 */ /* 0x000fe20000400000 */
[----:B------:R-:W-:Y:S01]  /*7e90*/  F2FP.BF16.F32.PACK_AB R33, R7, R3 ;  /* 0x000000030721723e */ /* 0x000fe200000010ff */
[C---:B------:R-:W-:Y:S01]  /*7ea0*/  FFMA R5, R27.reuse, R0, R5 ;  /* 0x000000001b057223 */ /* 0x040fe20000000005 */
[C---:B------:R-:W-:Y:S01]  /*7eb0*/  SHF.L.U32 R0, R36.reuse, 0x10, RZ ;  /* 0x0000001024007819 */ /* 0x040fe200000006ff */
[----:B------:R-:W-:Y:S01]  /*7ec0*/  FFMA R6, R27, R2, R6 ;  /* 0x000000021b067223 */ /* 0x000fe20000000006 */
[----:B------:R-:W-:Y:S01]  /*7ed0*/  LOP3.LUT R2, R36, 0xffff0000, RZ, 0xc0, !PT ;  /* 0xffff000024027812 */ /* 0x000fe200078ec0ff */
[C---:B------:R-:W-:Y:S01]  /*7ee0*/  FMUL R11, R24.reuse, R11 ;  /* 0x0000000b180b7220 */ /* 0x040fe20000400000 */
[----:B------:R-:W-:Y:S01]  /*7ef0*/  SHF.L.U32 R3, R37, 0x10, RZ ;  /* 0x0000001025037819 */ /* 0x000fe200000006ff */
[C---:B------:R-:W-:Y:S01]  /*7f00*/  FMUL R9, R24.reuse, R13 ;  /* 0x0000000d18097220 */ /* 0x040fe20000400000 */
[----:B------:R-:W-:Y:S01]  /*7f10*/  F2FP.BF16.F32.PACK_AB R34, R5, R4 ;  /* 0x000000040522723e */ /* 0x000fe200000010ff */
[----:B------:R-:W-:Y:S01]  /*7f20*/  FMUL R10, R24, R14 ;  /* 0x0000000e180a7220 */ /* 0x000fe20000400000 */
[----:B------:R-:W-:Y:S01]  /*7f30*/  SHF.L.U32 R4, R39, 0x10, RZ ;  /* 0x0000001027047819 */ /* 0x000fe200000006ff */
[----:B------:R-:W-:Y:S01]  /*7f40*/  FFMA R11, R27, R16, R11 ;  /* 0x000000101b0b7223 */ /* 0x000fe2000000000b */
[----:B------:R-:W-:Y:S01]  /*7f50*/  LOP3.LUT R5, R39, 0xffff0000, RZ, 0xc0, !PT ;  /* 0xffff000027057812 */ /* 0x000fe200078ec0ff */
[----:B------:R-:W-:Y:S01]  /*7f60*/  FFMA R8, R27, R0, R8 ;  /* 0x000000001b087223 */ /* 0x000fe20000000008 */
[----:B------:R-:W-:Y:S01]  /*7f70*/  LOP3.LUT R0, R37, 0xffff0000, RZ, 0xc0, !PT ;  /* 0xffff000025007812 */ /* 0x000fe200078ec0ff */
[C---:B------:R-:W-:Y:S01]  /*7f80*/  FFMA R9, R27.reuse, R2, R9 ;  /* 0x000000021b097223 */ /* 0x040fe20000000009 */
[C---:B------:R-:W-:Y:S01]  /*7f90*/  SHF.L.U32 R2, R38.reuse, 0x10, RZ ;  /* 0x0000001026027819 */ /* 0x040fe200000006ff */
[----:B------:R-:W-:Y:S01]  /*7fa0*/  FFMA R10, R27, R3, R10 ;  /* 0x000000031b0a7223 */ /* 0x000fe2000000000a */
[----:B------:R-:W-:Y:S01]  /*7fb0*/  LOP3.LUT R3, R38, 0xffff0000, RZ, 0xc0, !PT ;  /* 0xffff000026037812 */ /* 0x000fe200078ec0ff */
[C---:B------:R-:W-:Y:S01]  /*7fc0*/  FMUL R15, R24.reuse, R15 ;  /* 0x0000000f180f7220 */ /* 0x040fe20000400000 */
[----:B------:R-:W-:Y:S01]  /*7fd0*/  F2FP.BF16.F32.PACK_AB R35, R11, R6 ;  /* 0x000000060b23723e */ /* 0x000fe200000010ff */
[C---:B------:R-:W-:Y:S01]  /*7fe0*/  FMUL R13, R24.reuse, R17 ;  /* 0x00000011180d7220 */ /* 0x040fe20000400000 */
[C---:B------:R-:W-:Y:S01]  /*7ff0*/  FMUL R14, R24.reuse, R18 ;  /* 0x00000012180e7220 */ /* 0x040fe20000400000 */
[----:B------:R-:W-:Y:S01]  /*8000*/  FFMA R15, R27, R0, R15 ;  /* 0x000000001b0f7223 */ /* 0x000fe2000000000f */
[----:B------:R-:W-:Y:S01]  /*8010*/  FMUL R19, R24, R19 ;  /* 0x0000001318137220 */ /* 0x000fe20000400000 */
[----:B------:R1:W-:Y:S01]  /*8020*/  STSM.16.M88.4 [R69+0x2200], R32 ;  /* 0x0022002045007844 */ /* 0x0003e20000000200 */
[----:B------:R-:W-:Y:S01]  /*8030*/  F2FP.BF16.F32.PACK_AB R8, R9, R8 ;  /* 0x000000080908723e */ /* 0x000fe200000010ff */
[----:B------:R-:W-:Y:S01]  /*8040*/  FFMA R12, R27, R2, R12 ;  /* 0x000000021b0c7223 */ /* 0x000fe2000000000c */
[----:B------:R-:W-:Y:S01]  /*8050*/  F2FP.BF16.F32.PACK_AB R9, R15, R10 ;  /* 0x0000000a0f09723e */ /* 0x000fe200000010ff */
[C---:B------:R-:W-:Y:S01]  /*8060*/  FFMA R13, R27.reuse, R3, R13 ;  /* 0x000000031b0d7223 */ /* 0x040fe2000000000d */
        /* <DEDUP_REMOVED lines=15> */
[----:B---3--:R-:W3:Y:S01]  /*8160*/  FENCE.VIEW.ASYNC.S ;  /* 0x00000000000073c6 */ /* 0x008ee20000000000 */
[----:B------:R-:W-:Y:S01]  /*8170*/  @P6 PRMT R0, R75, 0x654, R0 ;  /* 0x000006544b006816 */ /* 0x000fe20000000000 */
[----:B---3--:R-:W-:Y:S06]  /*8180*/  BAR.SYNC.DEFER_BLOCKING 0x1, 0x80 ;  /* 0x0042000000007b1d */ /* 0x008fec0000010000 */
[----:B------:R-:W-:Y:S05]  /*8190*/  @P0 BRA `(.L_x_120) ;  /* 0x0000000000300947 */ /* 0x000fea0003800000 */
[----:B------:R-:W3:Y:S01]  /*81a0*/  LDCU.64 UR6, c[0x0][0x348] ;  /* 0x00006900ff0677ac */ /* 0x000ee20008000a00 */
[----:B------:R-:W-:Y:S02]  /*81b0*/  R2UR UR10, R65 ;  /* 0x00000000410a72ca */ /* 0x000fe400000e0000 */
[----:B------:R-:W-:Y:S01]  /*81c0*/  R2UR UR11, R64 ;  /* 0x00000000400b72ca */ /* 0x000fe200000e0000 */
[----:B------:R-:W-:Y:S01]  /*81d0*/  UIADD3 UR9, UPT, UPT, UR41, 0x40, URZ ;  /* 0x0000004029097890 */ /* 0x000fe2000fffe0ff */
[----:B------:R-:W-:Y:S01]  /*81e0*/  R2UR UR12, R62 ;  /* 0x000000003e0c72ca */ /* 0x000fe200000e0000 */
[----:B------:R-:W-:Y:S01]  /*81f0*/  UIADD3 UR8, UPT, UPT, UR49, 0x2200, URZ ;  /* 0x0000220031087890 */ /* 0x000fe2000fffe0ff */
[----:B------:R-:W-:Y:S01]  /*8200*/  R2UR UR13, R63 ;  /* 0x000000003f0d72ca */ /* 0x000fe200000e0000 */
[----:B---3--:R-:W-:Y:S04]  /*8210*/  UIADD3 UR4, UP0, UPT, UR6, 0x780, URZ ;  /* 0x0000078006047890 */ /* 0x008fe8000ff1e0ff */
[----:B------:R-:W-:Y:S09]  /*8220*/  UIADD3.X UR5, UPT, UPT, URZ, UR7, URZ, UP0, !UPT ;  /* 0x00000007ff057290 */ /* 0x000ff200087fe4ff */
[----:B------:R3:W-:Y:S01]  /*8230*/  UTMASTG.5D.IM2COL [UR8], [UR4] ;  /* 0x00000008040073b5 */ /* 0x0007e20008060000 */
[----:B------:R0:W-:Y:S01]  /*8240*/  UTMACMDFLUSH ;  /* 0x00000000000079b7 */ /* 0x0001e20000000000 */
[----:B---3--:R-:W-:Y:S04]  /*8250*/  DEPBAR.LE SB0, 0x1 ;  /* 0x000080400000791a */ /* 0x008fe80000000000 */
.L_x_120:
[----:B------:R-:W-:Y:S05]  /*8260*/  BSYNC.RECONVERGENT B0 ;  /* 0x0000000000007941 */ /* 0x000fea0003800200 */
.L_x_119:
        /* <DEDUP_REMOVED lines=8> */
[----:B---3--:R-:W-:Y:S06]  /*82f0*/  @!P6 BRA `(.L_x_122) ;  /* 0x000000000040e947 */ /* 0x008fec0003800000 */
        /* <DEDUP_REMOVED lines=8> */
[----:B------:R-:W3:Y:S02]  /*8380*/  SYNCS.PHASECHK.TRANS64.TRYWAIT P0, [R3+URZ+0x80], R0 ;  /* 0x00008000030075a7 */ /* 0x000ee400080011ff */
[----:B---3--:R-:W-:Y:S05]  /*8390*/  @!P0 BRA `(.L_x_125) ;  /* 0x00000014008c8947 */ /* 0x008fea0003800000 */
.L_x_124:
[----:B------:R-:W-:Y:S05]  /*83a0*/  BSYNC B0 ;  /* 0x0000000000007941 */ /* 0x000fea0003800000 */
.L_x_123:
[----:B------:R-:W-:Y:S11]  /*83b0*/  ISETP.NE.AND P0, PT, R74, RZ, PT ;  /* 0x000000ff4a00720c */ /* 0x000ff60003f05270 */
[----:B------:R-:W-:Y:S02]  /*83c0*/  @!UPT UIADD3 URZ, UPT, UPT, URZ, URZ, URZ ;  /* 0x000000fffffff290 */ /* 0x000fe4000fffe0ff */
[----:B------:R-:W-:Y:S05]  /*83d0*/  @P0 WARPSYNC.ALL ;  /* 0x0000000000000948 */ /* 0x000fea0003800000 */
[----:B------:R4:W1:Y:S04]  /*83e0*/  @P0 LDSM.16.M88.4 R28, [R71+UR49+0x200] ;  /* 0x00020031471c083b */ /* 0x0008680008000200 */
[----:B------:R4:W1:Y:S02]  /*83f0*/  @P0 LDSM.16.M88.4 R36, [R2+0x200] ;  /* 0x000200000224083b */ /* 0x0008640000000200 */
.L_x_122:
[----:B------:R-:W-:Y:S05]  /*8400*/  BSYNC B1 ;  /* 0x0000000000017941 */ /* 0x000fea0003800000 */
.L_x_121:
[----:B---3--:R-:W-:Y:S05]  /*8410*/  VIADD R0, R25, 0x60 ;  /* 0x0000006019007836 */ /* 0x008fea0000000000 */
[----:B------:R-:W-:Y:S04]  /*8420*/  SHF.R.U32.HI R0, RZ, 0x15, R0 ;  /* 0x00000015ff007819 */ /* 0x000fe80000011600 */
[----:B------:R-:W-:Y:S11]  /*8430*/  LOP3.LUT P0, RZ, R0, 0x3, R50, 0x48, !PT ;  /* 0x0000000300ff7812 */ /* 0x000ff60007804832 */
[----:B------:R-:W-:Y:S02]  /*8440*/  @!UPT UIADD3 URZ, UPT, UPT, URZ, URZ, URZ ;  /* 0x000000fffffff290 */ /* 0x000fe4000fffe0ff */
[----:B------:R-:W-:Y:S05]  /*8450*/  @!P0 BRA `(.L_x_126) ;  /* 0x0000000000408947 */ /* 0x000fea0003800000 */
[----:B------:R-:W3:Y:S01]  /*8460*/  LDCU.64 UR8, c[0x4][0x70] ;  /* 0x01000e00ff0877ac */ /* 0x000ee20008000a00 */
[----:B------:R-:W-:Y:S01]  /*8470*/  MOV R3, 0x0 ;  /* 0x0000000000037802 */ /* 0x000fe20000000f00 */
[----:B------:R-:W-:Y:S02]  /*8480*/  HFMA2 R12, -RZ, RZ, 0, 5.9604644775390625e-08 ;  /* 0x00000001ff0c7431 */ /* 0x000fe400000001ff */
[----:B-1----:R-:W-:Y:S02]  /*8490*/  IMAD.MOV.U32 R8, RZ, RZ, 0x192 ;  /* 0x00000192ff087424 */ /* 0x002fe400078e00ff */
[----:B------:R-:W-:Y:S01]  /*84a0*/  IMAD.MOV.U32 R13, RZ, RZ, RZ ;  /* 0x000000ffff0d7224 */ /* 0x000fe200078e00ff */
[----:B------:R-:W1:Y:S01]  /*84b0*/  LDCU.64 UR6, c[0x4][0x78] ;  /* 0x01000f00ff0677ac */ /* 0x000e620008000a00 */
[----:B----4-:R-:W4:Y:S01]  /*84c0*/  LDC.64 R2, c[0x4][R3] ;  /* 0x0100000003027b82 */ /* 0x010f220000000a00 */
        /* <DEDUP_REMOVED lines=9> */
.L_x_126:
[----:B------:R-:W-:Y:S01]  /*8560*/  ISETP.NE.AND P0, PT, R48, RZ, PT ;  /* 0x000000ff3000720c */ /* 0x000fe20003f05270 */
[----:B------:R-:W-:Y:S05]  /*8570*/  WARPSYNC.ALL ;  /* 0x0000000000007948 */ /* 0x000fea0003800000 */
[----:B------:R-:W-:Y:S01]  /*8580*/  R2UR UR4, R25 ;  /* 0x00000000190472ca */ /* 0x000fe200000e0000 */
[----:B------:R-:W3:Y:S01]  /*8590*/  S2UR UR5, SR_CgaCtaId ;  /* 0x00000000000579c3 */ /* 0x000ee20000008800 */
[C---:B-1----:R-:W-:Y:S01]  /*85a0*/  SHF.L.U32 R0, R28.reuse, 0x10, RZ ;  /* 0x000000101c007819 */ /* 0x042fe200000006ff */
[----:B------:R-:W-:Y:S01]  /*85b0*/  BSSY.RECONVERGENT B0, `(.L_x_127) ;  /* 0x0000054000007945 */ /* 0x000fe20003800200 */
[----:B----4-:R-:W-:Y:S02]  /*85c0*/  LOP3.LUT R2, R28, 0xffff0000, RZ, 0xc0, !PT ;  /* 0xffff00001c027812 */ /* 0x010fe400078ec0ff */
[C---:B------:R-:W-:Y:S02]  /*85d0*/  SHF.L.U32 R3, R29.reuse, 0x10, RZ ;  /* 0x000000101d037819 */ /* 0x040fe400000006ff */
[----:B------:R-:W-:Y:S02]  /*85e0*/  LOP3.LUT R20, R29, 0xffff0000, RZ, 0xc0, !PT ;  /* 0xffff00001d147812 */ /* 0x000fe400078ec0ff */
[C---:B------:R-:W-:Y:S02]  /*85f0*/  SHF.L.U32 R21, R30.reuse, 0x10, RZ ;  /* 0x000000101e157819 */ /* 0x040fe400000006ff */
[----:B------:R-:W-:Y:S01]  /*8600*/  LOP3.LUT R25, R30, 0xffff0000, RZ, 0xc0, !PT ;  /* 0xffff00001e197812 */ /* 0x000fe200078ec0ff */
[----:B------:R-:W1:Y:S01]  /*8610*/  LDTM.16dp256bit.x4 R4, tmem[UR4+0x60] ;  /* 0x00006004000479ee */ /* 0x000e620008120000 */
[----:B------:R-:W-:Y:S01]  /*8620*/  R2UR UR4, R70 ;  /* 0x00000000460472ca */ /* 0x000fe200000e0000 */
[----:B------:R-:W-:Y:S01]  /*8630*/  NOP ;  /* 0x0000000000007918 */ /* 0x000fe20000000000 */
[C---:B------:R-:W-:Y:S02]  /*8640*/  SHF.L.U32 R26, R31.reuse, 0x10, RZ ;  /* 0x000000101f1a7819 */ /* 0x040fe400000006ff */
[----:B------:R-:W-:Y:S02]  /*8650*/  LOP3.LUT R28, R31, 0xffff0000, RZ, 0xc0, !PT ;  /* 0xffff00001f1c7812 */ /* 0x000fe400078ec0ff */
[C---:B------:R-:W-:Y:S02]  /*8660*/  SHF.L.U32 R29, R36.reuse, 0x10, RZ ;  /* 0x00000010241d7819 */ /* 0x040fe400000006ff */
[----:B------:R-:W-:Y:S02]  /*8670*/  LOP3.LUT R30, R36, 0xffff0000, RZ, 0xc0, !PT ;  /* 0xffff0000241e7812 */ /* 0x000fe400078ec0ff */
[C---:B------:R-:W-:Y:S02]  /*8680*/  SHF.L.U32 R31, R37.reuse, 0x10, RZ ;  /* 0x00000010251f7819 */ /* 0x040fe400000006ff */
[----:B------:R-:W-:Y:S01]  /*8690*/  LOP3.LUT R32, R37, 0xffff0000, RZ, 0xc0, !PT ;  /* 0xffff000025207812 */ /* 0x000fe200078ec0ff */
[----:B------:R-:W-:Y:S01]  /*86a0*/  UIADD3 UR4, UPT, UPT, UR4, 0xf0, URZ ;  /* 0x000000f004047890 */ /* 0x000fe2000fffe0ff */
[C---:B------:R-:W-:Y:S02]  /*86b0*/  SHF.L.U32 R33, R38.reuse, 0x10, RZ ;  /* 0x0000001026217819 */ /* 0x040fe400000006ff */
[----:B------:R-:W-:Y:S02]  /*86c0*/  LOP3.LUT R34, R38, 0xffff0000, RZ, 0xc0, !PT ;  /* 0xffff000026227812 */ /* 0x000fe400078ec0ff */
[C---:B------:R-:W-:Y:S02]  /*86d0*/  SHF.L.U32 R35, R39.reuse, 0x10, RZ ;  /* 0x0000001027237819 */ /* 0x040fe400000006ff */
[----:B------:R-:W-:Y:S01]  /*86e0*/  LOP3.LUT R36, R39, 0xffff0000, RZ, 0xc0, !PT ;  /* 0xffff000027247812 */ /* 0x000fe200078ec0ff */
[C---:B-1----:R-:W-:Y:S01]  /*86f0*/  FMUL R4, R24.reuse, R4 ;  /* 0x0000000418047220 */ /* 0x042fe20000400000 */
[----:B---3--:R-:W-:Y:S01]  /*8700*/  UPRMT UR4, UR5, 0x654, UR4 ;  /* 0x0000065405047896 */ /* 0x008fe20008000004 */
[C---:B------:R-:W-:Y:S01]  /*8710*/  FMUL R5, R24.reuse, R5 ;  /* 0x0000000518057220 */ /* 0x040fe20000400000 */
[C---:B------:R-:W-:Y:S01]  /*8720*/  FMUL R6, R24.reuse, R6 ;  /* 0x0000000618067220 */ /* 0x040fe20000400000 */
[C---:B------:R-:W-:Y:S01]  /*8730*/  FFMA R4, R27.reuse, R0, R4 ;  /* 0x000000001b047223 */ /* 0x040fe20000000004 */
[C---:B------:R-:W-:Y:S01]  /*8740*/  FMUL R7, R24.reuse, R7 ;  /* 0x0000000718077220 */ /* 0x040fe20000400000 */
[C---:B------:R-:W-:Y:S01]  /*8750*/  FFMA R5, R27.reuse, R2, R5 ;  /* 0x000000021b057223 */ /* 0x040fe20000000005 */
[C---:B------:R-:W-:Y:S01]  /*8760*/  FFMA R6, R27.reuse, R3, R6 ;  /* 0x000000031b067223 */ /* 0x040fe20000000006 */
[C---:B------:R-:W-:Y:S01]  /*8770*/  FMUL R8, R24.reuse, R8 ;  /* 0x0000000818087220 */ /* 0x040fe20000400000 */
[----:B------:R-:W-:Y:S01]  /*8780*/  FFMA R7, R27, R20, R7 ;  /* 0x000000141b077223 */ /* 0x000fe20000000007 */
[----:B------:R-:W-:Y:S01]  /*8790*/  SYNCS.ARRIVE.TRANS64.RED.A1T0 RZ, [UR4], RZ ;  /* 0x000000ffffff79a7 */ /* 0x000fe20008100404 */
[----:B------:R-:W-:Y:S01]  /*87a0*/  F2FP.BF16.F32.PACK_AB R4, R5, R4 ;  /* 0x000000040504723e */ /* 0x000fe200000010ff */
[----:B------:R-:W-:Y:S01]  /*87b0*/  FFMA R8, R27, R21, R8 ;  /* 0x000000151b087223 */ /* 0x000fe20000000008 */
[C---:B------:R-:W-:Y:S01]  /*87c0*/  FMUL R9, R24.reuse, R9 ;  /* 0x0000000918097220 */ /* 0x040fe20000400000 */
[----:B------:R-:W-:Y:S01]  /*87d0*/  F2FP.BF16.F32.PACK_AB R5, R7, R6 ;  /* 0x000000060705723e */ /* 0x000fe200000010ff */
[C---:B------:R-:W-:Y:S01]  /*87e0*/  FMUL R0, R24.reuse, R10 ;  /* 0x0000000a18007220 */ /* 0x040fe20000400000 */
[C---:B------:R-:W-:Y:S01]  /*87f0*/  FMUL R2, R24.reuse, R11 ;  /* 0x0000000b18027220 */ /* 0x040fe20000400000 */
[C---:B------:R-:W-:Y:S01]  /*8800*/  FMUL R3, R24.reuse, R12 ;  /* 0x0000000c18037220 */ /* 0x040fe20000400000 */
[C---:B------:R-:W-:Y:S01]  /*8810*/  FFMA R9, R27.reuse, R25, R9 ;  /* 0x000000191b097223 */ /* 0x040fe20000000009 */
[C---:B------:R-:W-:Y:S01]  /*8820*/  FMUL R10, R24.reuse, R13 ;  /* 0x0000000d180a7220 */ /* 0x040fe20000400000 */
[C---:B------:R-:W-:Y:S01]  /*8830*/  FFMA R0, R27.reuse, R26, R0 ;  /* 0x0000001a1b007223 */ /* 0x040fe20000000000 */
[C---:B------:R-:W-:Y:S01]  /*8840*/  FMUL R11, R24.reuse, R14 ;  /* 0x0000000e180b7220 */ /* 0x040fe20000400000 */
[C---:B------:R-:W-:Y:S01]  /*8850*/  FFMA R2, R27.reuse, R28, R2 ;  /* 0x0000001c1b027223 */ /* 0x040fe20000000002 */
[C---:B------:R-:W-:Y:S01]  /*8860*/  FMUL R15, R24.reuse, R15 ;  /* 0x0000000f180f7220 */ /* 0x040fe20000400000 */
[C---:B------:R-:W-:Y:S01]  /*8870*/  FMUL R12, R24.reuse, R16 ;  /* 0x00000010180c7220 */ /* 0x040fe20000400000 */
[C---:B------:R-:W-:Y:S01]  /*8880*/  FFMA R3, R27.reuse, R29, R3 ;  /* 0x0000001d1b037223 */ /* 0x040fe20000000003 */
[C---:B------:R-:W-:Y:S01]  /*8890*/  FMUL R13, R24.reuse, R17 ;  /* 0x00000011180d7220 */ /* 0x040fe20000400000 */
[C---:B------:R-:W-:Y:S01]  /*88a0*/  FFMA R10, R27.reuse, R30, R10 ;  /* 0x0000001e1b0a7223 */ /* 0x040fe2000000000a */
[C---:B------:R-:W-:Y:S01]  /*88b0*/  FMUL R14, R24.reuse, R18 ;  /* 0x00000012180e7220 */ /* 0x040fe20000400000 */
[C---:B------:R-:W-:Y:S01]  /*88c0*/  FFMA R11, R27.reuse, R31, R11 ;  /* 0x0000001f1b0b7223 */ /* 0x040fe2000000000b */
[C---:B------:R-:W-:Y:S01]  /*88d0*/  FFMA R15, R27.reuse, R32, R15 ;  /* 0x000000201b0f7223 */ /* 0x040fe2000000000f */
[----:B------:R-:W-:Y:S01]  /*88e0*/  FMUL R19, R24, R19 ;  /* 0x0000001318137220 */ /* 0x000fe20000400000 */
[C---:B------:R-:W-:Y:S01]  /*88f0*/  FFMA R12, R27.reuse, R33, R12 ;  /* 0x000000211b0c7223 */ /* 0x040fe2000000000c */
[C---:B------:R-:W-:Y:S01]  /*8900*/  FFMA R13, R27.reuse, R34, R13 ;  /* 0x000000221b0d7223 */ /* 0x040fe2000000000d */
[C---:B------:R-:W-:Y:S01]  /*8910*/  FFMA R14, R27.reuse, R35, R14 ;  /* 0x000000231b0e7223 */ /* 0x040fe2000000000e */
[----:B------:R-:W-:Y:S01]  /*8920*/  FFMA R19, R27, R36, R19 ;  /* 0x000000241b137223 */ /* 0x000fe20000000013 */
[----:B------:R-:W-:Y:S02]  /*8930*/  F2FP.BF16.F32.PACK_AB R6, R9, R8 ;  /* 0x000000080906723e */ /* 0x000fe400000010ff */
[----:B------:R-:W-:Y:S02]  /*8940*/  F2FP.BF16.F32.PACK_AB R7, R2, R0 ;  /* 0x000000000207723e */ /* 0x000fe400000010ff */
[----:B------:R-:W-:Y:S02]  /*8950*/  F2FP.BF16.F32.PACK_AB R16, R10, R3 ;  /* 0x000000030a10723e */ /* 0x000fe400000010ff */
        /* <DEDUP_REMOVED lines=25> */
.L_x_128:
[----:B------:R-:W-:Y:S05]  /*8af0*/  BSYNC.RECONVERGENT B0 ;  /* 0x0000000000007941 */ /* 0x000fea0003800200 */
.L_x_127:
[----:B------:R-:W-:Y:S01]  /*8b00*/  BAR.SYNC.DEFER_BLOCKING 0x1, 0x80 ;  /* 0x0042000000007b1d */ /* 0x000fe20000010000 */
[----:B------:R-:W-:Y:S01]  /*8b10*/  UISETP.NE.AND UP0, UPT, UR53, -0x4, UPT ;  /* 0xfffffffc3500788c */ /* 0x000fe2000bf05270 */
[----:B------:R-:W-:Y:S08]  /*8b20*/  IADD3 R22, PT, PT, R22, 0x1, RZ ;  /* 0x0000000116167810 */ /* 0x000ff00007ffe0ff */
[----:B------:R-:W-:Y:S05]  /*8b30*/  BRA.U !UP0, `(.L_x_129) ;  /* 0x0000000108247547 */ /* 0x000fea000b800000 */
[----:B------:R-:W-:Y:S01]  /*8b40*/  ISETP.NE.AND P0, PT, R67, RZ, PT ;  /* 0x000000ff4300720c */ /* 0x000fe20003f05270 */
[----:B------:R-:W-:Y:S01]  /*8b50*/  IMAD.U32 R0, RZ, RZ, UR50 ;  /* 0x00000032ff007e24 */ /* 0x000fe2000f8e00ff */
[----:B------:R-:W-:Y:S04]  /*8b60*/  UIADD3 UR4, UPT, UPT, UR50, 0x1, URZ ;  /* 0x0000000132047890 */ /* 0x000fe8000fffe0ff */
[----:B------:R-:W-:Y:S04]  /*8b70*/  UISETP.NE.AND UP0, UPT, UR4, 0x4, UPT ;  /* 0x000000040400788c */ /* 0x000fe8000bf05270 */
[----:B------:R-:W-:Y:S03]  /*8b80*/  USEL UR50, UR4, URZ, UP0 ;  /* 0x000000ff04327287 */ /* 0x000fe60008000000 */
[----:B------:R-:W-:Y:S05]  /*8b90*/  @P0 LEA R0, R0, UR49, 0x3 ;  /* 0x0000003100000c11 */ /* 0x000fea000f8e18ff */
[----:B------:R-:W-:Y:S05]  /*8ba0*/  @P0 VIADD R0, R0, 0xa0 ;  /* 0x000000a000000836 */ /* 0x000fea0000000000 */
[----:B------:R-:W-:Y:S04]  /*8bb0*/  @P0 PRMT R0, R75, 0x654, R0 ;  /* 0x000006544b000816 */ /* 0x000fe80000000000 */
[----:B------:R3:W-:Y:S03]  /*8bc0*/  @P0 SYNCS.ARRIVE.TRANS64.RED.A1T0 RZ, [R0+URZ], RZ ;  /* 0x000000ff00ff09a7 */ /* 0x0007e600081004ff */
.L_x_129:
[----:B------:R-:W-:Y:S01]  /*8bd0*/  R2UR UR5, R57 ;  /* 0x00000000390572ca */ /* 0x000fe200000e0000 */
[----:B------:R-:W-:Y:S01]  /*8be0*/  UISETP.NE.AND UP0, UPT, UR62, URZ, UPT ;  /* 0x000000ff3e00728c */ /* 0x000fe2000bf05270 */
[----:B------:R-:W-:Y:S01]  /*8bf0*/  R2UR UR4, R58 ;  /* 0x000000003a0472ca */ /* 0x000fe200000e0000 */
[----:B------:R-:W-:Y:S01]  /*8c00*/  UIADD3 UR53, UPT, UPT, UR53, 0x4, URZ ;  /* 0x0000000435357890 */ /* 0x000fe2000fffe0ff */
[----:B------:R-:W-:Y:S01]  /*8c10*/  ISETP.NE.AND P0, PT, R22, 0x2, PT ;  /* 0x000000021600780c */ /* 0x000fe20003f05270 */
[----:B------:R-:W-:Y:S01]  /*8c20*/  UMOV UR52, UR63 ;  /* 0x0000003f00347c82 */ /* 0x000fe20008000000 */
[----:B------:R-:W-:Y:S02]  /*8c30*/  LOP3.LUT R44, R44, 0x1, RZ, 0x3c, !PT ;  /* 0x000000012c2c7812 */ /* 0x000fe400078e3cff */
[----:B---3--:R-:W-:Y:S02]  /*8c40*/  SEL R0, RZ, 0x1, P0 ;  /* 0x00000001ff007807 */ /* 0x008fe40000000000 */
[----:B------:R-:W-:Y:S02]  /*8c50*/  SEL R22, R22, RZ, P0 ;  /* 0x000000ff16167207 */ /* 0x000fe40000000000 */
[----:B------:R-:W-:Y:S01]  /*8c60*/  LOP3.LUT R45, R45, R0, RZ, 0x3c, !PT ;  /* 0x000000002d2d7212 */ /* 0x000fe200078e3cff */
[----:B------:R-:W-:Y:S02]  /*8c70*/  UIADD3 UR24, UPT, UPT, UR36, UR5, URZ ;  /* 0x0000000524187290 */ /* 0x000fe4000fffe0ff */
[----:B------:R-:W-:Y:S01]  /*8c80*/  UIADD3 UR51, UPT, UPT, UR37, UR4, URZ ;  /* 0x0000000425337290 */ /* 0x000fe2000fffe0ff */
[----:B------:R-:W-:Y:S11]  /*8c90*/  BRA.U UP0, `(.L_x_130) ;  /* 0xffffffcd00307547 */ /* 0x000ff6000b83ffff */
[----:B------:R-:W-:-:S13]  /*8ca0*/  R2UR UR4, R59 ;  /* 0x000000003b0472ca */ /* 0x000fda00000e0000 */
[----:B------:R-:W-:-:S09]  /*8cb0*/  UISETP.NE.AND UP0, UPT, UR4, URZ, UPT ;  /* 0x000000ff0400728c */ /* 0x000fd2000bf05270 */
[----:B------:R-:W-:Y:S05]  /*8cc0*/  BRA.U !UP0, `(.L_x_131) ;  /* 0x0000000108487547 */ /* 0x000fea000b800000 */
[----:B------:R-:W3:Y:S02]  /*8cd0*/  LDCU.64 UR4, c[0x0][0x990] ;  /* 0x00013200ff0477ac */ /* 0x000ee40008000a00 */
[----:B---3--:R-:W-:-:S04]  /*8ce0*/  UISETP.NE.U32.AND UP0, UPT, UR4, URZ, UPT ;  /* 0x000000ff0400728c */ /* 0x008fc8000bf05070 */
[----:B------:R-:W-:-:S09]  /*8cf0*/  UISETP.NE.AND.EX UP0, UPT, UR5, URZ, UPT, UP0 ;  /* 0x000000ff0500728c */ /* 0x000fd2000bf05300 */
[----:B------:R-:W-:Y:S05]  /*8d00*/  BRA.U UP0, `(.L_x_132) ;  /* 0x00000001000c7547 */ /* 0x000fea000b800000 */
[----:B------:R-:W-:-:S13]  /*8d10*/  FSETP.NEU.AND P0, PT, R27, RZ, PT ;  /* 0x000000ff1b00720b */ /* 0x000fda0003f0d000 */
[----:B------:R-:W-:Y:S05]  /*8d20*/  @!P0 EXIT ;  /* 0x000000000000894d */ /* 0x000fea0003800000 */
[----:B------:R-:W-:Y:S05]  /*8d30*/  BRA `(.L_x_131) ;  /* 0x00000000002c7947 */ /* 0x000fea0003800000 */
.L_x_132:
[----:B------:R-:W-:Y:S01]  /*8d40*/  ISETP.NE.AND P0, PT, R66, RZ, PT ;  /* 0x000000ff4200720c */ /* 0x000fe20003f05270 */
[----:B------:R-:W-:-:S12]  /*8d50*/  BSSY.RECONVERGENT B0, `(.L_x_131) ;  /* 0x0000009000007945 */ /* 0x000fd80003800200 */
[----:B------:R-:W-:Y:S05]  /*8d60*/  @P0 BRA `(.L_x_133) ;  /* 0x0000000000140947 */ /* 0x000fea0003800000 */
[----:B------:R-:W3:Y:S02]  /*8d70*/  LDCU.64 UR4, c[0x0][0x988] ;  /* 0x00013100ff0477ac */ /* 0x000ee40008000a00 */
[----:B---3--:R-:W-:-:S04]  /*8d80*/  ISETP.NE.U32.AND P0, PT, RZ, UR4, PT ;  /* 0x00000004ff007c0c */ /* 0x008fc8000bf05070 */
[----:B------:R-:W-:-:S13]  /*8d90*/  ISETP.NE.AND.EX P0, PT, RZ, UR5, PT, P0 ;  /* 0x00000005ff007c0c */ /* 0x000fda000bf05300 */
[----:B------:R-:W-:Y:S05]  /*8da0*/  @!P0 EXIT ;  /* 0x000000000000894d */ /* 0x000fea0003800000 */
[----:B------:R-:W-:Y:S05]  /*8db0*/  BRA `(.L_x_134) ;  /* 0x0000000000087947 */ /* 0x000fea0003800000 */
.L_x_133:
[----:B------:R-:W-:-:S13]  /*8dc0*/  FSETP.NEU.AND P0, PT, R27, RZ, PT ;  /* 0x000000ff1b00720b */ /* 0x000fda0003f0d000 */
[----:B------:R-:W-:Y:S05]  /*8dd0*/  @!P0 EXIT ;  /* 0x000000000000894d */ /* 0x000fea0003800000 */
.L_x_134:
[----:B------:R-:W-:Y:S05]  /*8de0*/  BSYNC.RECONVERGENT B0 ;  /* 0x0000000000007941 */ /* 0x000fea0003800200 */
.L_x_131:
[----:B------:R-:W3:Y:S01]  /*8df0*/  S2UR UR5, SR_CgaCtaId ;  /* 0x00000000000579c3 */ /* 0x000ee20000008800 */
[----:B------:R-:W-:Y:S01]  /*8e00*/  ULEA UR4, UR50, UR49, 0x3 ;  /* 0x0000003132047291 */ /* 0x000fe2000f8e18ff */
[----:B------:R-:W-:-:S04]  /*8e10*/  DEPBAR.LE SB0, 0x0 ;  /* 0x000080000000791a */ /* 0x000fc80000000000 */
[----:B------:R-:W-:-:S04]  /*8e20*/  UIADD3 UR4, UPT, UPT, UR4, 0xa0, URZ ;  /* 0x000000a004047890 */ /* 0x000fc8000fffe0ff */
[----:B---3--:R-:W-:-:S09]  /*8e30*/  UPRMT UR4, UR5, 0x654, UR4 ;  /* 0x0000065405047896 */ /* 0x008fd20008000004 */
[----:B------:R-:W-:Y:S01]  /*8e40*/  SYNCS.ARRIVE.TRANS64.RED.A1T0 RZ, [UR4], RZ ;  /* 0x000000ffffff79a7 */ /* 0x000fe20008100404 */
[----:B------:R-:W-:Y:S05]  /*8e50*/  EXIT ;  /* 0x000000000000794d */ /* 0x000fea0003800000 */
.L_x_25:
[----:B------:R-:W-:Y:S07]  /*8e60*/  MOV R0, UR9 ;  /* 0x0000000900007c02 */ /* 0x000fee0008000f00 */
.L_x_135:
[----:B--2---:R2:W3:Y:S02]  /*8e70*/  SYNCS.PHASECHK.TRANS64.TRYWAIT P0, [R0+URZ+0x40], R5 ;  /* 0x00004005000075a7 */ /* 0x0044e400080011ff */
[----:B---3--:R-:W-:Y:S05]  /*8e80*/  @!P0 NANOSLEEP.SYNCS 0x989680 ;  /* 0x009896800000895d */ /* 0x008fea0003900000 */
[----:B------:R-:W3:Y:S02]  /*8e90*/  @!P0 SYNCS.PHASECHK.TRANS64 P0, [R0+URZ+0x40], R5 ;  /* 0x00004005000085a7 */ /* 0x000ee400080010ff */
[----:B---3--:R-:W-:Y:S05]  /*8ea0*/  @!P0 BRA `(.L_x_135) ;  /* 0xfffffffc00f08947 */ /* 0x008fea000383ffff */
[----:B------:R-:W-:Y:S05]  /*8eb0*/  BRA `(.L_x_24) ;  /* 0xffffff8c00307947 */ /* 0x000fea000383ffff */
.L_x_32:
[----:B------:R-:W-:Y:S07]  /*8ec0*/  MOV R0, UR9 ;  /* 0x0000000900007c02 */ /* 0x000fee0008000f00 */
.L_x_136:
[----:B--2---:R2:W4:Y:S02]  /*8ed0*/  SYNCS.PHASECHK.TRANS64.TRYWAIT P0, [R0+URZ+0x40], R5 ;  /* 0x00004005000075a7 */ /* 0x00452400080011ff */
[----:B----4-:R-:W-:Y:S05]  /*8ee0*/  @!P0 NANOSLEEP.SYNCS 0x989680 ;  /* 0x009896800000895d */ /* 0x010fea0003900000 */
[----:B------:R-:W4:Y:S02]  /*8ef0*/  @!P0 SYNCS.PHASECHK.TRANS64 P0, [R0+URZ+0x40], R5 ;  /* 0x00004005000085a7 */ /* 0x000f2400080010ff */
[----:B----4-:R-:W-:Y:S05]  /*8f00*/  @!P0 BRA `(.L_x_136) ;  /* 0xfffffffc00f08947 */ /* 0x010fea000383ffff */
[----:B------:R-:W-:Y:S05]  /*8f10*/  BRA `(.L_x_31) ;  /* 0xffffff9000c47947 */ /* 0x000fea000383ffff */
.L_x_37:
[----:B-1----:R-:W-:-:S07]  /*8f20*/  MOV R0, UR36 ;  /* 0x0000002400007c02 */ /* 0x002fce0008000f00 */
.L_x_137:
[----:B-1----:R1:W2:Y:S02]  /*8f30*/  SYNCS.PHASECHK.TRANS64.TRYWAIT P0, [R0+URZ+0xd0], R4 ;  /* 0x0000d004000075a7 */ /* 0x0022a400080011ff */
[----:B--2---:R-:W-:Y:S05]  /*8f40*/  @!P0 NANOSLEEP.SYNCS 0x989680 ;  /* 0x009896800000895d */ /* 0x004fea0003900000 */
[----:B------:R-:W2:Y:S02]  /*8f50*/  @!P0 SYNCS.PHASECHK.TRANS64 P0, [R0+URZ+0xd0], R4 ;  /* 0x0000d004000085a7 */ /* 0x000ea400080010ff */
[----:B--2---:R-:W-:Y:S05]  /*8f60*/  @!P0 BRA `(.L_x_137) ;  /* 0xfffffffc00f08947 */ /* 0x004fea000383ffff */
[----:B------:R-:W-:Y:S05]  /*8f70*/  BRA `(.L_x_138) ;  /* 0xffffff9400a07947 */ /* 0x000fea000383ffff */
.L_x_41:
[----:B------:R-:W-:-:S07]  /*8f80*/  MOV R0, UR4 ;  /* 0x0000000400007c02 */ /* 0x000fce0008000f00 */
.L_x_139:
[----:B-1----:R1:W2:Y:S02]  /*8f90*/  SYNCS.PHASECHK.TRANS64.TRYWAIT P0, [R0+URZ], R2 ;  /* 0x00000002000075a7 */ /* 0x0022a400080011ff */
[----:B--2---:R-:W-:Y:S05]  /*8fa0*/  @!P0 NANOSLEEP.SYNCS 0x989680 ;  /* 0x009896800000895d */ /* 0x004fea0003900000 */
[----:B------:R-:W2:Y:S02]  /*8fb0*/  @!P0 SYNCS.PHASECHK.TRANS64 P0, [R0+URZ], R2 ;  /* 0x00000002000085a7 */ /* 0x000ea400080010ff */
[----:B--2---:R-:W-:Y:S05]  /*8fc0*/  @!P0 BRA `(.L_x_139) ;  /* 0xfffffffc00f08947 */ /* 0x004fea000383ffff */
[----:B------:R-:W-:Y:S05]  /*8fd0*/  BRA `(.L_x_140) ;  /* 0xffffff9c00347947 */ /* 0x000fea000383ffff */
.L_x_42:
[----:B------:R-:W-:-:S07]  /*8fe0*/  MOV R0, UR5 ;  /* 0x0000000500007c02 */ /* 0x000fce0008000f00 */
.L_x_141:
[----:B-1----:R1:W2:Y:S02]  /*8ff0*/  SYNCS.PHASECHK.TRANS64.TRYWAIT P0, [R0+URZ], R3 ;  /* 0x00000003000075a7 */ /* 0x0022a400080011ff */
[----:B--2---:R-:W-:Y:S05]  /*9000*/  @!P0 NANOSLEEP.SYNCS 0x989680 ;  /* 0x009896800000895d */ /* 0x004fea0003900000 */
[----:B------:R-:W2:Y:S02]  /*9010*/  @!P0 SYNCS.PHASECHK.TRANS64 P0, [R0+URZ], R3 ;  /* 0x00000003000085a7 */ /* 0x000ea400080010ff */
[----:B--2---:R-:W-:Y:S05]  /*9020*/  @!P0 BRA `(.L_x_141) ;  /* 0xfffffffc00f08947 */ /* 0x004fea000383ffff */
[----:B------:R-:W-:Y:S05]  /*9030*/  BRA `(.L_x_142) ;  /* 0xffffff9c00407947 */ /* 0x000fea000383ffff */
.L_x_43:
[----:B------:R-:W-:-:S07]  /*9040*/  MOV R0, UR5 ;  /* 0x0000000500007c02 */ /* 0x000fce0008000f00 */
.L_x_143:
[----:B-1----:R1:W2:Y:S02]  /*9050*/  SYNCS.PHASECHK.TRANS64.TRYWAIT P0, [R0+URZ], R3 ;  /* 0x00000003000075a7 */ /* 0x0022a400080011ff */
[----:B--2---:R-:W-:Y:S05]  /*9060*/  @!P0 NANOSLEEP.SYNCS 0x989680 ;  /* 0x009896800000895d */ /* 0x004fea0003900000 */
[----:B------:R-:W2:Y:S02]  /*9070*/  @!P0 SYNCS.PHASECHK.TRANS64 P0, [R0+URZ], R3 ;  /* 0x00000003000085a7 */ /* 0x000ea400080010ff */
[----:B--2---:R-:W-:Y:S05]  /*9080*/  @!P0 BRA `(.L_x_143) ;  /* 0xfffffffc00f08947 */ /* 0x004fea000383ffff */
[----:B------:R-:W-:Y:S05]  /*9090*/  BRA `(.L_x_144) ;  /* 0xffffff9c004c7947 */ /* 0x000fea000383ffff */
.L_x_44:
[----:B------:R-:W-:-:S07]  /*90a0*/  MOV R0, UR5 ;  /* 0x0000000500007c02 */ /* 0x000fce0008000f00 */
.L_x_145:
[----:B-1----:R1:W2:Y:S02]  /*90b0*/  SYNCS.PHASECHK.TRANS64.TRYWAIT P0, [R0+URZ], R3 ;  /* 0x00000003000075a7 */ /* 0x0022a400080011ff */
[----:B--2---:R-:W-:Y:S05]  /*90c0*/  @!P0 NANOSLEEP.SYNCS 0x989680 ;  /* 0x009896800000895d */ /* 0x004fea0003900000 */
[----:B------:R-:W2:Y:S02]  /*90d0*/  @!P0 SYNCS.PHASECHK.TRANS64 P0, [R0+URZ], R3 ;  /* 0x00000003000085a7 */ /* 0x000ea400080010ff */
[----:B--2---:R-:W-:Y:S05]  /*90e0*/  @!P0 BRA `(.L_x_145) ;  /* 0xfffffffc00f08947 */ /* 0x004fea000383ffff */
[----:B------:R-:W-:Y:S05]  /*90f0*/  BRA `(.L_x_146) ;  /* 0xffffff9c00587947 */ /* 0x000fea000383ffff */
.L_x_45:
[----:B------:R-:W-:-:S07]  /*9100*/  MOV R0, UR5 ;  /* 0x0000000500007c02 */ /* 0x000fce0008000f00 */
.L_x_147:
[----:B-1----:R1:W2:Y:S02]  /*9110*/  SYNCS.PHASECHK.TRANS64.TRYWAIT P0, [R0+URZ], R3 ;  /* 0x00000003000075a7 */ /* 0x0022a400080011ff */
[----:B--2---:R-:W-:Y:S05]  /*9120*/  @!P0 NANOSLEEP.SYNCS 0x989680 ;  /* 0x009896800000895d */ /* 0x004fea0003900000 */
[----:B------:R-:W2:Y:S02]  /*9130*/  @!P0 SYNCS.PHASECHK.TRANS64 P0, [R0+URZ], R3 ;  /* 0x00000003000085a7 */ /* 0x000ea400080010ff */
[----:B--2---:R-:W-:Y:S05]  /*9140*/  @!P0 BRA `(.L_x_147) ;  /* 0xfffffffc00f08947 */ /* 0x004fea000383ffff */
[----:B------:R-:W-:Y:S05]  /*9150*/  BRA `(.L_x_148) ;  /* 0xffffff9c00647947 */ /* 0x000fea000383ffff */
.L_x_46:
[----:B------:R-:W-:-:S07]  /*9160*/  MOV R0, UR5 ;  /* 0x0000000500007c02 */ /* 0x000fce0008000f00 */
.L_x_149:
[----:B-1----:R1:W2:Y:S02]  /*9170*/  SYNCS.PHASECHK.TRANS64.TRYWAIT P0, [R0+URZ], R3 ;  /* 0x00000003000075a7 */ /* 0x0022a400080011ff */
[----:B--2---:R-:W-:Y:S05]  /*9180*/  @!P0 NANOSLEEP.SYNCS 0x989680 ;  /* 0x009896800000895d */ /* 0x004fea0003900000 */
[----:B------:R-:W2:Y:S02]  /*9190*/  @!P0 SYNCS.PHASECHK.TRANS64 P0, [R0+URZ], R3 ;  /* 0x00000003000085a7 */ /* 0x000ea400080010ff */
[----:B--2---:R-:W-:Y:S05]  /*91a0*/  @!P0 BRA `(.L_x_149) ;  /* 0xfffffffc00f08947 */ /* 0x004fea000383ffff */
[----:B------:R-:W-:Y:S05]  /*91b0*/  BRA `(.L_x_150) ;  /* 0xffffff9c00707947 */ /* 0x000fea000383ffff */
.L_x_47:
[----:B------:R-:W-:-:S07]  /*91c0*/  MOV R0, UR5 ;  /* 0x0000000500007c02 */ /* 0x000fce0008000f00 */
.L_x_151:
[----:B-1----:R1:W2:Y:S02]  /*91d0*/  SYNCS.PHASECHK.TRANS64.TRYWAIT P0, [R0+URZ], R3 ;  /* 0x00000003000075a7 */ /* 0x0022a400080011ff */
[----:B--2---:R-:W-:Y:S05]  /*91e0*/  @!P0 NANOSLEEP.SYNCS 0x989680 ;  /* 0x009896800000895d */ /* 0x004fea0003900000 */
[----:B------:R-:W2:Y:S02]  /*91f0*/  @!P0 SYNCS.PHASECHK.TRANS64 P0, [R0+URZ], R3 ;  /* 0x00000003000085a7 */ /* 0x000ea400080010ff */
[----:B--2---:R-:W-:Y:S05]  /*9200*/  @!P0 BRA `(.L_x_151) ;  /* 0xfffffffc00f08947 */ /* 0x004fea000383ffff */
[----:B------:R-:W-:Y:S05]  /*9210*/  BRA `(.L_x_152) ;  /* 0xffffff9c007c7947 */ /* 0x000fea000383ffff */
.L_x_50:
[----:B------:R-:W-:-:S07]  /*9220*/  MOV R4, UR4 ;  /* 0x0000000400047c02 */ /* 0x000fce0008000f00 */
.L_x_153:
[----:B--2---:R2:W3:Y:S02]  /*9230*/  SYNCS.PHASECHK.TRANS64.TRYWAIT P1, [R4+URZ+0xd8], R6 ;  /* 0x0000d806040075a7 */ /* 0x0044e400080211ff */
[----:B---3--:R-:W-:Y:S05]  /*9240*/  @!P1 NANOSLEEP.SYNCS 0x989680 ;  /* 0x009896800000995d */ /* 0x008fea0003900000 */
[----:B------:R-:W3:Y:S02]  /*9250*/  @!P1 SYNCS.PHASECHK.TRANS64 P1, [R4+URZ+0xd8], R6 ;  /* 0x0000d806040095a7 */ /* 0x000ee400080210ff */
[----:B---3--:R-:W-:Y:S05]  /*9260*/  @!P1 BRA `(.L_x_153) ;  /* 0xfffffffc00f09947 */ /* 0x008fea000383ffff */
[----:B------:R-:W-:Y:S05]  /*9270*/  BRA `(.L_x_154) ;  /* 0xffffff9c00e87947 */ /* 0x000fea000383ffff */
.L_x_51:
[----:B--2---:R-:W-:-:S07]  /*9280*/  MOV R4, UR4 ;  /* 0x0000000400047c02 */ /* 0x004fce0008000f00 */
.L_x_155:
[----:B--2---:R2:W3:Y:S02]  /*9290*/  SYNCS.PHASECHK.TRANS64.TRYWAIT P1, [R4+URZ+0xd0], R5 ;  /* 0x0000d005040075a7 */ /* 0x0044e400080211ff */
[----:B---3--:R-:W-:Y:S05]  /*92a0*/  @!P1 NANOSLEEP.SYNCS 0x989680 ;  /* 0x009896800000995d */ /* 0x008fea0003900000 */
[----:B------:R-:W3:Y:S02]  /*92b0*/  @!P1 SYNCS.PHASECHK.TRANS64 P1, [R4+URZ+0xd0], R5 ;  /* 0x0000d005040095a7 */ /* 0x000ee400080210ff */
[----:B---3--:R-:W-:Y:S05]  /*92c0*/  @!P1 BRA `(.L_x_155) ;  /* 0xfffffffc00f09947 */ /* 0x008fea000383ffff */
[----:B------:R-:W-:Y:S05]  /*92d0*/  BRA `(.L_x_156) ;  /* 0xffffff9c00f07947 */ /* 0x000fea000383ffff */
.L_x_59:
[----:B------:R-:W-:-:S07]  /*92e0*/  MOV R0, UR20 ;  /* 0x0000001400007c02 */ /* 0x000fce0008000f00 */
.L_x_157:
[----:B-1----:R1:W2:Y:S02]  /*92f0*/  SYNCS.PHASECHK.TRANS64.TRYWAIT P0, [R0+URZ+0xd0], R4 ;  /* 0x0000d004000075a7 */ /* 0x0022a400080011ff */
[----:B--2---:R-:W-:Y:S05]  /*9300*/  @!P0 NANOSLEEP.SYNCS 0x989680 ;  /* 0x009896800000895d */ /* 0x004fea0003900000 */
[----:B------:R-:W2:Y:S02]  /*9310*/  @!P0 SYNCS.PHASECHK.TRANS64 P0, [R0+URZ+0xd0], R4 ;  /* 0x0000d004000085a7 */ /* 0x000ea400080010ff */
[----:B--2---:R-:W-:Y:S05]  /*9320*/  @!P0 BRA `(.L_x_157) ;  /* 0xfffffffc00f08947 */ /* 0x004fea000383ffff */
[----:B------:R-:W-:Y:S05]  /*9330*/  BRA `(.L_x_158) ;  /* 0xffffffa400847947 */ /* 0x000fea000383ffff */
.L_x_60:
[----:B------:R-:W-:-:S07]  /*9340*/  MOV R4, UR25 ;  /* 0x0000001900047c02 */ /* 0x000fce0008000f00 */
.L_x_159:
[----:B-1----:R1:W2:Y:S02]  /*9350*/  SYNCS.PHASECHK.TRANS64.TRYWAIT P0, [R4+URZ+0xf0], R0 ;  /* 0x0000f000040075a7 */ /* 0x0022a400080011ff */
[----:B--2---:R-:W-:Y:S05]  /*9360*/  @!P0 NANOSLEEP.SYNCS 0x989680 ;  /* 0x009896800000895d */ /* 0x004fea0003900000 */
[----:B------:R-:W2:Y:S02]  /*9370*/  @!P0 SYNCS.PHASECHK.TRANS64 P0, [R4+URZ+0xf0], R0 ;  /* 0x0000f000040085a7 */ /* 0x000ea400080010ff */
[----:B--2---:R-:W-:Y:S05]  /*9380*/  @!P0 BRA `(.L_x_159) ;  /* 0xfffffffc00f08947 */ /* 0x004fea000383ffff */
[----:B------:R-:W-:Y:S05]  /*9390*/  BRA `(.L_x_160) ;  /* 0xffffffa400a07947 */ /* 0x000fea000383ffff */
.L_x_63:
[----:B-1----:R-:W-:Y:S07]  /*93a0*/  MOV R0, UR18 ;  /* 0x0000001200007c02 */ /* 0x002fee0008000f00 */
.L_x_161:
[----:B-1----:R1:W2:Y:S02]  /*93b0*/  SYNCS.PHASECHK.TRANS64.TRYWAIT P0, [R0+URZ], R5 ;  /* 0x00000005000075a7 */ /* 0x0022a400080011ff */
[----:B--2---:R-:W-:Y:S05]  /*93c0*/  @!P0 NANOSLEEP.SYNCS 0x989680 ;  /* 0x009896800000895d */ /* 0x004fea0003900000 */
[----:B------:R-:W2:Y:S02]  /*93d0*/  @!P0 SYNCS.PHASECHK.TRANS64 P0, [R0+URZ], R5 ;  /* 0x00000005000085a7 */ /* 0x000ea400080010ff */
[----:B--2---:R-:W-:Y:S05]  /*93e0*/  @!P0 BRA `(.L_x_161) ;  /* 0xfffffffc00f08947 */ /* 0x004fea000383ffff */
[----:B------:R-:W-:Y:S05]  /*93f0*/  BRA `(.L_x_62) ;  /* 0xffffffa400c47947 */ /* 0x000fea000383ffff */
.L_x_66:
[----:B------:R-:W-:-:S07]  /*9400*/  MOV R0, UR4 ;  /* 0x0000000400007c02 */ /* 0x000fce0008000f00 */
.L_x_162:
[----:B-1----:R1:W3:Y:S02]  /*9410*/  SYNCS.PHASECHK.TRANS64.TRYWAIT P0, [R0+URZ], R3 ;  /* 0x00000003000075a7 */ /* 0x0022e400080011ff */
[----:B---3--:R-:W-:Y:S05]  /*9420*/  @!P0 NANOSLEEP.SYNCS 0x989680 ;  /* 0x009896800000895d */ /* 0x008fea0003900000 */
[----:B------:R-:W3:Y:S02]  /*9430*/  @!P0 SYNCS.PHASECHK.TRANS64 P0, [R0+URZ], R3 ;  /* 0x00000003000085a7 */ /* 0x000ee400080010ff */
[----:B---3--:R-:W-:Y:S05]  /*9440*/  @!P0 BRA `(.L_x_162) ;  /* 0xfffffffc00f08947 */ /* 0x008fea000383ffff */
[----:B------:R-:W-:Y:S05]  /*9450*/  BRA `(.L_x_163) ;  /* 0xffffffa800c07947 */ /* 0x000fea000383ffff */
.L_x_67:
[----:B------:R-:W-:-:S07]  /*9460*/  MOV R0, UR4 ;  /* 0x0000000400007c02 */ /* 0x000fce0008000f00 */
.L_x_164:
[----:B-1----:R1:W2:Y:S02]  /*9470*/  SYNCS.PHASECHK.TRANS64.TRYWAIT P0, [R0+URZ], R3 ;  /* 0x00000003000075a7 */ /* 0x0022a400080011ff */
[----:B--2---:R-:W-:Y:S05]  /*9480*/  @!P0 NANOSLEEP.SYNCS 0x989680 ;  /* 0x009896800000895d */ /* 0x004fea0003900000 */
[----:B------:R-:W2:Y:S02]  /*9490*/  @!P0 SYNCS.PHASECHK.TRANS64 P0, [R0+URZ], R3 ;  /* 0x00000003000085a7 */ /* 0x000ea400080010ff */
[----:B--2---:R-:W-:Y:S05]  /*94a0*/  @!P0 BRA `(.L_x_164) ;  /* 0xfffffffc00f08947 */ /* 0x004fea000383ffff */
[----:B------:R-:W-:Y:S05]  /*94b0*/  BRA `(.L_x_165) ;  /* 0xffffffa800cc7947 */ /* 0x000fea000383ffff */
.L_x_72:
[----:B------:R-:W-:Y:S07]  /*94c0*/  MOV R0, UR20 ;  /* 0x0000001400007c02 */ /* 0x000fee0008000f00 */
.L_x_166:
[----:B-1----:R1:W2:Y:S02]  /*94d0*/  SYNCS.PHASECHK.TRANS64.TRYWAIT P0, [R0+URZ+0xd0], R2 ;  /* 0x0000d002000075a7 */ /* 0x0022a400080011ff */
[----:B--2---:R-:W-:Y:S05]  /*94e0*/  @!P0 NANOSLEEP.SYNCS 0x989680 ;  /* 0x009896800000895d */ /* 0x004fea0003900000 */
[----:B------:R-:W2:Y:S02]  /*94f0*/  @!P0 SYNCS.PHASECHK.TRANS64 P0, [R0+URZ+0xd0], R2 ;  /* 0x0000d002000085a7 */ /* 0x000ea400080010ff */
[----:B--2---:R-:W-:Y:S05]  /*9500*/  @!P0 BRA `(.L_x_166) ;  /* 0xfffffffc00f08947 */ /* 0x004fea000383ffff */
[----:B------:R-:W-:Y:S05]  /*9510*/  BRA `(.L_x_167) ;  /* 0xffffffb000247947 */ /* 0x000fea000383ffff */
.L_x_75:
[----:B------:R-:W-:Y:S07]  /*9520*/  MOV R0, UR20 ;  /* 0x0000001400007c02 */ /* 0x000fee0008000f00 */
.L_x_168:
[----:B-1----:R1:W2:Y:S02]  /*9530*/  SYNCS.PHASECHK.TRANS64.TRYWAIT P2, [R0+URZ+0xc8], R2 ;  /* 0x0000c802000075a7 */ /* 0x0022a400080411ff */
[----:B--2---:R-:W-:Y:S05]  /*9540*/  @!P2 NANOSLEEP.SYNCS 0x989680 ;  /* 0x009896800000a95d */ /* 0x004fea0003900000 */
[----:B------:R-:W2:Y:S02]  /*9550*/  @!P2 SYNCS.PHASECHK.TRANS64 P2, [R0+URZ+0xc8], R2 ;  /* 0x0000c8020000a5a7 */ /* 0x000ea400080410ff */
[----:B--2---:R-:W-:Y:S05]  /*9560*/  @!P2 BRA `(.L_x_168) ;  /* 0xfffffffc00f0a947 */ /* 0x004fea000383ffff */
[----:B------:R-:W-:Y:S05]  /*9570*/  BRA `(.L_x_74) ;  /* 0xffffffb400887947 */ /* 0x000fea000383ffff */
.L_x_78:
[----:B------:R-:W-:Y:S07]  /*9580*/  MOV R2, UR20 ;  /* 0x0000001400027c02 */ /* 0x000fee0008000f00 */
.L_x_169:
[----:B-1----:R1:W2:Y:S02]  /*9590*/  SYNCS.PHASECHK.TRANS64.TRYWAIT P1, [R2+URZ+0xa0], R8 ;  /* 0x0000a008020075a7 */ /* 0x0022a400080211ff */
[----:B--2---:R-:W-:Y:S05]  /*95a0*/  @!P1 NANOSLEEP.SYNCS 0x989680 ;  /* 0x009896800000995d */ /* 0x004fea0003900000 */
[----:B------:R-:W2:Y:S02]  /*95b0*/  @!P1 SYNCS.PHASECHK.TRANS64 P1, [R2+URZ+0xa0], R8 ;  /* 0x0000a008020095a7 */ /* 0x000ea400080210ff */
[----:B--2---:R-:W-:Y:S05]  /*95c0*/  @!P1 BRA `(.L_x_169) ;  /* 0xfffffffc00f09947 */ /* 0x004fea000383ffff */
[----:B------:R-:W-:Y:S05]  /*95d0*/  BRA `(.L_x_170) ;  /* 0xffffffb8003c7947 */ /* 0x000fea000383ffff */
.L_x_79:
[----:B------:R-:W-:Y:S07]  /*95e0*/  MOV R2, UR20 ;  /* 0x0000001400027c02 */ /* 0x000fee0008000f00 */
.L_x_171:
[----:B-1----:R1:W2:Y:S02]  /*95f0*/  SYNCS.PHASECHK.TRANS64.TRYWAIT P1, [R2+URZ+0xa8], R8 ;  /* 0x0000a808020075a7 */ /* 0x0022a400080211ff */
[----:B--2---:R-:W-:Y:S05]  /*9600*/  @!P1 NANOSLEEP.SYNCS 0x989680 ;  /* 0x009896800000995d */ /* 0x004fea0003900000 */
[----:B------:R-:W2:Y:S02]  /*9610*/  @!P1 SYNCS.PHASECHK.TRANS64 P1, [R2+URZ+0xa8], R8 ;  /* 0x0000a808020095a7 */ /* 0x000ea400080210ff */
[----:B--2---:R-:W-:Y:S05]  /*9620*/  @!P1 BRA `(.L_x_171) ;  /* 0xfffffffc00f09947 */ /* 0x004fea000383ffff */
[----:B------:R-:W-:Y:S05]  /*9630*/  BRA `(.L_x_172) ;  /* 0xffffffb800847947 */ /* 0x000fea000383ffff */
.L_x_80:
[----:B------:R-:W-:Y:S07]  /*9640*/  MOV R2, UR20 ;  /* 0x0000001400027c02 */ /* 0x000fee0008000f00 */
.L_x_173:
[----:B-1----:R1:W2:Y:S02]  /*9650*/  SYNCS.PHASECHK.TRANS64.TRYWAIT P1, [R2+URZ+0xb0], R8 ;  /* 0x0000b008020075a7 */ /* 0x0022a400080211ff */
[----:B--2---:R-:W-:Y:S05]  /*9660*/  @!P1 NANOSLEEP.SYNCS 0x989680 ;  /* 0x009896800000995d */ /* 0x004fea0003900000 */
[----:B------:R-:W2:Y:S02]  /*9670*/  @!P1 SYNCS.PHASECHK.TRANS64 P1, [R2+URZ+0xb0], R8 ;  /* 0x0000b008020095a7 */ /* 0x000ea400080210ff */
[----:B--2---:R-:W-:Y:S05]  /*9680*/  @!P1 BRA `(.L_x_173) ;  /* 0xfffffffc00f09947 */ /* 0x004fea000383ffff */
[----:B------:R-:W-:Y:S05]  /*9690*/  BRA `(.L_x_174) ;  /* 0xffffffb800cc7947 */ /* 0x000fea000383ffff */
.L_x_81:
[----:B------:R-:W-:Y:S07]  /*96a0*/  MOV R0, UR20 ;  /* 0x0000001400007c02 */ /* 0x000fee0008000f00 */
.L_x_175:
[----:B-1----:R1:W2:Y:S02]  /*96b0*/  SYNCS.PHASECHK.TRANS64.TRYWAIT P0, [R0+URZ+0xb8], R8 ;  /* 0x0000b808000075a7 */ /* 0x0022a400080011ff */
[----:B--2---:R-:W-:Y:S05]  /*96c0*/  @!P0 NANOSLEEP.SYNCS 0x989680 ;  /* 0x009896800000895d */ /* 0x004fea0003900000 */
[----:B------:R-:W2:Y:S02]  /*96d0*/  @!P0 SYNCS.PHASECHK.TRANS64 P0, [R0+URZ+0xb8], R8 ;  /* 0x0000b808000085a7 */ /* 0x000ea400080010ff */
[----:B--2---:R-:W-:Y:S05]  /*96e0*/  @!P0 BRA `(.L_x_175) ;  /* 0xfffffffc00f08947 */ /* 0x004fea000383ffff */
[----:B------:R-:W-:Y:S05]  /*96f0*/  BRA `(.L_x_176) ;  /* 0xffffffbc00147947 */ /* 0x000fea000383ffff */
.L_x_83:
[----:B------:R-:W-:-:S07]  /*9700*/  MOV R0, UR20 ;  /* 0x0000001400007c02 */ /* 0x000fce0008000f00 */
.L_x_177:
[----:B--2---:R2:W3:Y:S02]  /*9710*/  SYNCS.PHASECHK.TRANS64.TRYWAIT P0, [R0+URZ+0xa0], R2 ;  /* 0x0000a002000075a7 */ /* 0x0044e400080011ff */
[----:B---3--:R-:W-:Y:S05]  /*9720*/  @!P0 NANOSLEEP.SYNCS 0x989680 ;  /* 0x009896800000895d */ /* 0x008fea0003900000 */
[----:B------:R-:W3:Y:S02]  /*9730*/  @!P0 SYNCS.PHASECHK.TRANS64 P0, [R0+URZ+0xa0], R2 ;  /* 0x0000a002000085a7 */ /* 0x000ee400080010ff */
[----:B---3--:R-:W-:Y:S05]  /*9740*/  @!P0 BRA `(.L_x_177) ;  /* 0xfffffffc00f08947 */ /* 0x008fea000383ffff */
[----:B------:R-:W-:Y:S05]  /*9750*/  BRA `(.L_x_178) ;  /* 0xffffffbc00807947 */ /* 0x000fea000383ffff */
.L_x_84:
[----:B--2---:R-:W-:-:S07]  /*9760*/  MOV R0, UR20 ;  /* 0x0000001400007c02 */ /* 0x004fce0008000f00 */
.L_x_179:
[----:B--2---:R2:W3:Y:S02]  /*9770*/  SYNCS.PHASECHK.TRANS64.TRYWAIT P0, [R0+URZ+0xa8], R2 ;  /* 0x0000a802000075a7 */ /* 0x0044e400080011ff */
[----:B---3--:R-:W-:Y:S05]  /*9780*/  @!P0 NANOSLEEP.SYNCS 0x989680 ;  /* 0x009896800000895d */ /* 0x008fea0003900000 */
[----:B------:R-:W3:Y:S02]  /*9790*/  @!P0 SYNCS.PHASECHK.TRANS64 P0, [R0+URZ+0xa8], R2 ;  /* 0x0000a802000085a7 */ /* 0x000ee400080010ff */
[----:B---3--:R-:W-:Y:S05]  /*97a0*/  @!P0 BRA `(.L_x_179) ;  /* 0xfffffffc00f08947 */ /* 0x008fea000383ffff */
[----:B------:R-:W-:Y:S05]  /*97b0*/  BRA `(.L_x_180) ;  /* 0xffffffbc00707947 */ /* 0x000fea000383ffff */
.L_x_85:
[----:B--2---:R-:W-:-:S07]  /*97c0*/  MOV R0, UR20 ;  /* 0x0000001400007c02 */ /* 0x004fce0008000f00 */
.L_x_181:
[----:B--2---:R2:W3:Y:S02]  /*97d0*/  SYNCS.PHASECHK.TRANS64.TRYWAIT P0, [R0+URZ+0xb0], R2 ;  /* 0x0000b002000075a7 */ /* 0x0044e400080011ff */
[----:B---3--:R-:W-:Y:S05]  /*97e0*/  @!P0 NANOSLEEP.SYNCS 0x989680 ;  /* 0x009896800000895d */ /* 0x008fea0003900000 */
[----:B------:R-:W3:Y:S02]  /*97f0*/  @!P0 SYNCS.PHASECHK.TRANS64 P0, [R0+URZ+0xb0], R2 ;  /* 0x0000b002000085a7 */ /* 0x000ee400080010ff */
[----:B---3--:R-:W-:Y:S05]  /*9800*/  @!P0 BRA `(.L_x_181) ;  /* 0xfffffffc00f08947 */ /* 0x008fea000383ffff */
[----:B------:R-:W-:Y:S05]  /*9810*/  BRA `(.L_x_182) ;  /* 0xffffffbc00607947 */ /* 0x000fea000383ffff */
.L_x_87:
[----:B------:R-:W-:Y:S07]  /*9820*/  MOV R0, UR49 ;  /* 0x0000003100007c02 */ /* 0x000fee0008000f00 */
.L_x_183:
[----:B-1----:R1:W2:Y:S02]  /*9830*/  SYNCS.PHASECHK.TRANS64.TRYWAIT P0, [R0+URZ+0xd0], R2 ;  /* 0x0000d002000075a7 */ /* 0x0022a400080011ff */
[----:B--2---:R-:W-:Y:S05]  /*9840*/  @!P0 NANOSLEEP.SYNCS 0x989680 ;  /* 0x009896800000895d */ /* 0x004fea0003900000 */
[----:B------:R-:W2:Y:S02]  /*9850*/  @!P0 SYNCS.PHASECHK.TRANS64 P0, [R0+URZ+0xd0], R2 ;  /* 0x0000d002000085a7 */ /* 0x000ea400080010ff */
[----:B--2---:R-:W-:Y:S05]  /*9860*/  @!P0 BRA `(.L_x_183) ;  /* 0xfffffffc00f08947 */ /* 0x004fea000383ffff */
[----:B------:R-:W-:Y:S05]  /*9870*/  BRA `(.L_x_184) ;  /* 0xffffffc000447947 */ /* 0x000fea000383ffff */
.L_x_98:
[----:B-1----:R-:W-:Y:S04]  /*9880*/  MOV R2, UR49 ;  /* 0x0000003100027c02 */ /* 0x002fe80008000f00 */
[----:B------:R1:W2:Y:S03]  /*9890*/  SYNCS.PHASECHK.TRANS64.TRYWAIT P1, [R2+URZ+0x80], R3 ;  /* 0x00008003020075a7 */ /* 0x0002a600080211ff */
[----:B--2---:R-:W-:Y:S05]  /*98a0*/  @!P1 NANOSLEEP.SYNCS 0x989680 ;  /* 0x009896800000995d */ /* 0x004fea0003900000 */
[----:B------:R-:W2:Y:S02]  /*98b0*/  @!P1 SYNCS.PHASECHK.TRANS64 P1, [R2+URZ+0x80], R3 ;  /* 0x00008003020095a7 */ /* 0x000ea400080210ff */
[----:B--2---:R-:W-:Y:S05]  /*98c0*/  @!P1 BRA `(.L_x_98) ;  /* 0xfffffffc00ec9947 */ /* 0x004fea000383ffff */
[----:B------:R-:W-:Y:S05]  /*98d0*/  BRA `(.L_x_97) ;  /* 0xffffffd000187947 */ /* 0x000fea000383ffff */
.L_x_100:
[----:B-1----:R1:W4:Y:S02]  /*98e0*/  SYNCS.PHASECHK.TRANS64.TRYWAIT P0, [R70+URZ+0xe0], R0 ;  /* 0x0000e000460075a7 */ /* 0x00232400080011ff */
[----:B----4-:R-:W-:Y:S05]  /*98f0*/  @!P0 NANOSLEEP.SYNCS 0x989680 ;  /* 0x009896800000895d */ /* 0x010fea0003900000 */
[----:B------:R-:W4:Y:S02]  /*9900*/  @!P0 SYNCS.PHASECHK.TRANS64 P0, [R70+URZ+0xe0], R0 ;  /* 0x0000e000460085a7 */ /* 0x000f2400080010ff */
[----:B----4-:R-:W-:Y:S05]  /*9910*/  @!P0 BRA `(.L_x_100) ;  /* 0xfffffffc00f08947 */ /* 0x010fea000383ffff */
[----:B------:R-:W-:Y:S05]  /*9920*/  BRA `(.L_x_99) ;  /* 0xffffffd0003c7947 */ /* 0x000fea000383ffff */
.L_x_109:
[----:B---3--:R3:W4:Y:S02]  /*9930*/  SYNCS.PHASECHK.TRANS64.TRYWAIT P0, [R4+URZ+0x80], R0 ;  /* 0x00008000040075a7 */ /* 0x00872400080011ff */
[----:B----4-:R-:W-:Y:S05]  /*9940*/  @!P0 NANOSLEEP.SYNCS 0x989680 ;  /* 0x009896800000895d */ /* 0x010fea0003900000 */
[----:B------:R-:W4:Y:S02]  /*9950*/  @!P0 SYNCS.PHASECHK.TRANS64 P0, [R4+URZ+0x80], R0 ;  /* 0x00008000040085a7 */ /* 0x000f2400080010ff */
[----:B----4-:R-:W-:Y:S05]  /*9960*/  @!P0 BRA `(.L_x_109) ;  /* 0xfffffffc00f08947 */ /* 0x010fea000383ffff */
[----:B------:R-:W-:Y:S05]  /*9970*/  BRA `(.L_x_108) ;  /* 0xffffffd800347947 */ /* 0x000fea000383ffff */
.L_x_117:
[----:B-1----:R1:W4:Y:S02]  /*9980*/  SYNCS.PHASECHK.TRANS64.TRYWAIT P0, [R2+URZ+0x80], R4 ;  /* 0x00008004020075a7 */ /* 0x00232400080011ff */
[----:B----4-:R-:W-:Y:S05]  /*9990*/  @!P0 NANOSLEEP.SYNCS 0x989680 ;  /* 0x009896800000895d */ /* 0x010fea0003900000 */
[----:B------:R-:W4:Y:S02]  /*99a0*/  @!P0 SYNCS.PHASECHK.TRANS64 P0, [R2+URZ+0x80], R4 ;  /* 0x00008004020085a7 */ /* 0x000f2400080010ff */
[----:B----4-:R-:W-:Y:S05]  /*99b0*/  @!P0 BRA `(.L_x_117) ;  /* 0xfffffffc00f08947 */ /* 0x010fea000383ffff */
[----:B------:R-:W-:Y:S05]  /*99c0*/  BRA `(.L_x_116) ;  /* 0xffffffe0004c7947 */ /* 0x000fea000383ffff */
.L_x_125:
[----:B---3--:R3:W4:Y:S02]  /*99d0*/  SYNCS.PHASECHK.TRANS64.TRYWAIT P0, [R3+URZ+0x80], R0 ;  /* 0x00008000030075a7 */ /* 0x00872400080011ff */
[----:B----4-:R-:W-:Y:S05]  /*99e0*/  @!P0 NANOSLEEP.SYNCS 0x989680 ;  /* 0x009896800000895d */ /* 0x010fea0003900000 */
[----:B------:R-:W4:Y:S02]  /*99f0*/  @!P0 SYNCS.PHASECHK.TRANS64 P0, [R3+URZ+0x80], R0 ;  /* 0x00008000030085a7 */ /* 0x000f2400080010ff */
[----:B----4-:R-:W-:Y:S05]  /*9a00*/  @!P0 BRA `(.L_x_125) ;  /* 0xfffffffc00f08947 */ /* 0x010fea000383ffff */
[----:B------:R-:W-:Y:S05]  /*9a10*/  BRA `(.L_x_124) ;  /* 0xffffffe800607947 */ /* 0x000fea000383ffff */
        .weak           $__internal_0_$__cuda_sm10x_tcgen05_guardrail_trap_col_being_dealloced_not_returned_by_alloc
        .type           $__internal_0_$__cuda_sm10x_tcgen05_guardrail_trap_col_being_dealloced_not_returned_by_alloc,@function
        .size           $__internal_0_$__cuda_sm10x_tcgen05_guardrail_trap_col_being_dealloced_not_returned_by_alloc,($__internal_1_$__cuda_sm10x_tcgen05_guardrail_trap_phase_invalid_during_alloc - $__internal_0_$__cuda_sm10x_tcgen05_guardrail_trap_col_being_dealloced_not_returned_by_alloc)
$__internal_0_$__cuda_sm10x_tcgen05_guardrail_trap_col_being_dealloced_not_returned_by_alloc:
[----:B------:R-:W-:Y:S05]  /*9a20*/  BPT.TRAP 0x1 ;  /* 0x000000040000795c */ /* 0x000fea0000300000 */
[----:B------:R-:W-:-:S04]  /*9a30*/  HFMA2 R3, -RZ, RZ, 0, 0 ;  /* 0x00000000ff037431 */ /* 0x000fc800000001ff */
[----:B------:R-:W-:Y:S05]  /*9a40*/  RET.REL.NODEC R2 `(_ZN7cutlass13device_kernelINS_4conv6kernel13ConvUniversalINS1_16ConvProblemShapeILNS1_8OperatorE0ELi3EEENS1_10collective14CollectiveConvINS1_47MainloopSm100TmaUmmaWarpSpecializedImplicitGemmILS5_0ELi8ELi3ELi1ELi2EN4cute5tupleIJNSA_1CILi2EEENSC_ILi1EEESE_EEEEENSB_IJNSC_ILi64EEENSC_ILi128EEENSB_IJSH_EEEEEENS_10bfloat16_tESL_NSA_8TiledMMAINSA_8MMA_AtomIJNSA_20SM100_MMA_F16BF16_SSISL_SL_fLi64ELi128ELNSA_4UMMA5MajorE0ELSQ_0ELNSP_7ScaleInE0ELSR_0EEEEEENSA_6LayoutINSB_IJSE_SE_SE_EEENSB_IJNSC_ILi0EEESW_SW_EEEEENSB_IJNSA_10UnderscoreESZ_SZ_EEEEENS7_6detail27Sm100ImplicitGemmTileTraitsINSA_20SM90_TMA_LOAD_IM2COLENSA_14ComposedLayoutINSA_7SwizzleILi3ELi4ELi3EEENSA_18smem_ptr_flag_bitsILi16EEENSU_INSB_IJNSC_ILi8EEESH_EEENSB_IJSH_SE_EEEEEEEvEENS13_INSA_23SM90_TMA_LOAD_MULTICASTES1E_vEEEENS_8epilogue10collective18CollectiveEpilogueINS1J_23Sm100TmaWarpSpecializedILi4ELi2ELi16ELb1ELb0EEEJSK_NSB_IJNSU_ISH_SE_EENSU_INSC_ILi32EEESE_EEEEESL_NSB_IJNSB_IJllllEEESE_SW_EEESL_S1T_NS1J_6fusion15FusionCallbacksIS1N_NS1U_17LinearCombinationISL_fSL_fLNS_15FloatRoundStyleE2EEESK_S1R_JEEENSA_5SM1004TMEM4LOAD26SM100_TMEM_LOAD_16dp256b4xES14_NS15_INS16_ILi2ELi4ELi3EEES19_NSU_INSB_IJS1A_S1P_EEENSB_IJS1P_SE_EEEEEEENSA_17SM75_U32x4_LDSM_NENSA_21SM90_TMA_STORE_IM2COLES28_NSA_17SM90_U32x4_STSM_NENSA_39AutoVectorizingCopyWithAssumedAlignmentILi128EEEEEEvvEEEEvNT_6ParamsE) ;  /* 0xffffff64026c7950 */ /* 0x000fea0003c3ffff */
        .weak           $__internal_1_$__cuda_sm10x_tcgen05_guardrail_trap_phase_invalid_during_alloc
        .type           $__internal_1_$__cuda_sm10x_tcgen05_guardrail_trap_phase_invalid_during_alloc,@function
        .size           $__internal_1_$__cuda_sm10x_tcgen05_guardrail_trap_phase_invalid_during_alloc,($__internal_2_$__cuda_sm10x_tcgen05_guardrail_trap_unallocated_columns_being_dealloced - $__internal_1_$__cuda_sm10x_tcgen05_guardrail_trap_phase_invalid_during_alloc)
$__internal_1_$__cuda_sm10x_tcgen05_guardrail_trap_phase_invalid_during_alloc:
[----:B------:R-:W-:Y:S05]  /*9a50*/  BPT.TRAP 0x1 ;  /* 0x000000040000795c */ /* 0x000fea0000300000 */
[----:B------:R-:W-:-:S04]  /*9a60*/  MOV R3, 0x0 ;  /* 0x0000000000037802 */ /* 0x000fc80000000f00 */
[----:B------:R-:W-:Y:S05]  /*9a70*/  RET.REL.NODEC R2 `(_ZN7cutlass13device_kernelINS_4conv6kernel13ConvUniversalINS1_16ConvProblemShapeILNS1_8OperatorE0ELi3EEENS1_10collective14CollectiveConvINS1_47MainloopSm100TmaUmmaWarpSpecializedImplicitGemmILS5_0ELi8ELi3ELi1ELi2EN4cute5tupleIJNSA_1CILi2EEENSC_ILi1EEESE_EEEEENSB_IJNSC_ILi64EEENSC_ILi128EEENSB_IJSH_EEEEEENS_10bfloat16_tESL_NSA_8TiledMMAINSA_8MMA_AtomIJNSA_20SM100_MMA_F16BF16_SSISL_SL_fLi64ELi128ELNSA_4UMMA5MajorE0ELSQ_0ELNSP_7ScaleInE0ELSR_0EEEEEENSA_6LayoutINSB_IJSE_SE_SE_EEENSB_IJNSC_ILi0EEESW_SW_EEEEENSB_IJNSA_10UnderscoreESZ_SZ_EEEEENS7_6detail27Sm100ImplicitGemmTileTraitsINSA_20SM90_TMA_LOAD_IM2COLENSA_14ComposedLayoutINSA_7SwizzleILi3ELi4ELi3EEENSA_18smem_ptr_flag_bitsILi16EEENSU_INSB_IJNSC_ILi8EEESH_EEENSB_IJSH_SE_EEEEEEEvEENS13_INSA_23SM90_TMA_LOAD_MULTICASTES1E_vEEEENS_8epilogue10collective18CollectiveEpilogueINS1J_23Sm100TmaWarpSpecializedILi4ELi2ELi16ELb1ELb0EEEJSK_NSB_IJNSU_ISH_SE_EENSU_INSC_ILi32EEESE_EEEEESL_NSB_IJNSB_IJllllEEESE_SW_EEESL_S1T_NS1J_6fusion15FusionCallbacksIS1N_NS1U_17LinearCombinationISL_fSL_fLNS_15FloatRoundStyleE2EEESK_S1R_JEEENSA_5SM1004TMEM4LOAD26SM100_TMEM_LOAD_16dp256b4xES14_NS15_INS16_ILi2ELi4ELi3EEES19_NSU_INSB_IJS1A_S1P_EEENSB_IJS1P_SE_EEEEEEENSA_17SM75_U32x4_LDSM_NENSA_21SM90_TMA_STORE_IM2COLES28_NSA_17SM90_U32x4_STSM_NENSA_39AutoVectorizingCopyWithAssumedAlignmentILi128EEEEEEvvEEEEvNT_6ParamsE) ;  /* 0xffffff6402607950 */ /* 0x000fea0003c3ffff */
        .weak           $__internal_2_$__cuda_sm10x_tcgen05_guardrail_trap_unallocated_columns_being_dealloced
        .type           $__internal_2_$__cuda_sm10x_tcgen05_guardrail_trap_unallocated_columns_being_dealloced,@function
        .size           $__internal_2_$__cuda_sm10x_tcgen05_guardrail_trap_unallocated_columns_being_dealloced,(.L_x_186 - $__internal_2_$__cuda_sm10x_tcgen05_guardrail_trap_unallocated_columns_being_dealloced)
$__internal_2_$__cuda_sm10x_tcgen05_guardrail_trap_unallocated_columns_being_dealloced:
[----:B------:R-:W-:Y:S05]  /*9a80*/  BPT.TRAP 0x1 ;  /* 0x000000040000795c */ /* 0x000fea0000300000 */
[----:B------:R-:W-:-:S04]  /*9a90*/  HFMA2 R3, -RZ, RZ, 0, 0 ;  /* 0x00000000ff037431 */ /* 0x000fc800000001ff */
[----:B------:R-:W-:Y:S05]  /*9aa0*/  RET.REL.NODEC R2 `(_ZN7cutlass13device_kernelINS_4conv6kernel13ConvUniversalINS1_16ConvProblemShapeILNS1_8OperatorE0ELi3EEENS1_10collective14CollectiveConvINS1_47MainloopSm100TmaUmmaWarpSpecializedImplicitGemmILS5_0ELi8ELi3ELi1ELi2EN4cute5tupleIJNSA_1CILi2EEENSC_ILi1EEESE_EEEEENSB_IJNSC_ILi64EEENSC_ILi128EEENSB_IJSH_EEEEEENS_10bfloat16_tESL_NSA_8TiledMMAINSA_8MMA_AtomIJNSA_20SM100_MMA_F16BF16_SSISL_SL_fLi64ELi128ELNSA_4UMMA5MajorE0ELSQ_0ELNSP_7ScaleInE0ELSR_0EEEEEENSA_6LayoutINSB_IJSE_SE_SE_EEENSB_IJNSC_ILi0EEESW_SW_EEEEENSB_IJNSA_10UnderscoreESZ_SZ_EEEEENS7_6detail27Sm100ImplicitGemmTileTraitsINSA_20SM90_TMA_LOAD_IM2COLENSA_14ComposedLayoutINSA_7SwizzleILi3ELi4ELi3EEENSA_18smem_ptr_flag_bitsILi16EEENSU_INSB_IJNSC_ILi8EEESH_EEENSB_IJSH_SE_EEEEEEEvEENS13_INSA_23SM90_TMA_LOAD_MULTICASTES1E_vEEEENS_8epilogue10collective18CollectiveEpilogueINS1J_23Sm100TmaWarpSpecializedILi4ELi2ELi16ELb1ELb0EEEJSK_NSB_IJNSU_ISH_SE_EENSU_INSC_ILi32EEESE_EEEEESL_NSB_IJNSB_IJllllEEESE_SW_EEESL_S1T_NS1J_6fusion15FusionCallbacksIS1N_NS1U_17LinearCombinationISL_fSL_fLNS_15FloatRoundStyleE2EEESK_S1R_JEEENSA_5SM1004TMEM4LOAD26SM100_TMEM_LOAD_16dp256b4xES14_NS15_INS16_ILi2ELi4ELi3EEES19_NSU_INSB_IJS1A_S1P_EEENSB_IJS1P_SE_EEEEEEENSA_17SM75_U32x4_LDSM_NENSA_21SM90_TMA_STORE_IM2COLES28_NSA_17SM90_U32x4_STSM_NENSA_39AutoVectorizingCopyWithAssumedAlignmentILi128EEEEEEvvEEEEvNT_6ParamsE) ;  /* 0xffffff6402547950 */ /* 0x000fea0003c3ffff */
.L_x_185:
[----:B------:R-:W-:-:S00]  /*9ab0*/  BRA `(.L_x_185) ;  /* 0xfffffffc00fc7947 */ /* 0x000fc0000383ffff */
[----:B------:R-:W-:-:S00]  /*9ac0*/  NOP ;  /* 0x0000000000007918 */ /* 0x000fc00000000000 */
        /* <DEDUP_REMOVED lines=11> */
.L_x_186:


//--------------------- .nv.global.init           --------------------------
	.section	.nv.global.init,"aw",@progbits
.nv.global.init:
	.type		$str$29,@object
	.size		$str$29,($str$30 - $str$29)
$str$29:
        /*0000*/ 	.byte	0x28, 0x61, 0x64, 0x64, 0x72, 0x65, 0x73, 0x73, 0x20, 0x26, 0x20, 0x6d, 0x61, 0x73, 0x6b, 0x29
        /*0010*/ 	.byte	0x20, 0x3d, 0x3d, 0x20, 0x30, 0x00
	.type		$str$30,@object
	.size		$str$30,($str$28 - $str$30)
$str$30:
        /*0016*/ 	.byte	0x2f, 0x74, 0x6d, 0x70, 0x2f, 0x63, 0x75, 0x74, 0x6c, 0x61, 0x73, 0x73, 0x5f, 0x73, 0x77, 0x65
        /*0026*/ 	.byte	0x65, 0x70, 0x5f, 0x73, 0x72, 0x63, 0x2f, 0x69, 0x6e, 0x63, 0x6c, 0x75, 0x64, 0x65, 0x2f, 0x63
        /*0036*/ 	.byte	0x75, 0x74, 0x65, 0x2f, 0x70, 0x6f, 0x69, 0x6e, 0x74, 0x65, 0x72, 0x5f, 0x66, 0x6c, 0x61, 0x67
        /*0046*/ 	.byte	0x67, 0x65, 0x64, 0x2e, 0x68, 0x70, 0x70, 0x00
	.type		$str$28,@object
	.size		$str$28,($str$27 - $str$28)
$str$28:
        /*004e*/ 	.byte	0x2f, 0x74, 0x6d, 0x70, 0x2f, 0x63, 0x75, 0x74, 0x6c, 0x61, 0x73, 0x73, 0x5f, 0x73, 0x77, 0x65
        /*005e*/ 	.byte	0x65, 0x70, 0x5f, 0x73, 0x72, 0x63, 0x2f, 0x69, 0x6e, 0x63, 0x6c, 0x75, 0x64, 0x65, 0x2f, 0x63
        /*006e*/ 	.byte	0x75, 0x74, 0x65, 0x2f, 0x61, 0x74, 0x6f, 0x6d, 0x2f, 0x63, 0x6f, 0x70, 0x79, 0x5f, 0x74, 0x72
        /*007e*/ 	.byte	0x61, 0x69, 0x74, 0x73, 0x5f, 0x73, 0x6d, 0x31, 0x30, 0x30, 0x2e, 0x68, 0x70, 0x70, 0x00
	.type		$str$27,@object
	.size		$str$27,(__unnamed_1 - $str$27)
$str$27:
        /*008d*/ 	.byte	0x28, 0x28, 0x75, 0x69, 0x6e, 0x74, 0x33, 0x32, 0x5f, 0x74, 0x28, 0x74, 0x68, 0x72, 0x65, 0x61
        /*009d*/ 	.byte	0x64, 0x49, 0x64, 0x78, 0x2e, 0x78, 0x29, 0x20, 0x2f, 0x20, 0x33, 0x32, 0x29, 0x20, 0x25, 0x20
        /*00ad*/ 	.byte	0x34, 0x29, 0x20, 0x3d, 0x3d, 0x20, 0x28, 0x28, 0x28, 0x74, 0x6d, 0x65, 0x6d, 0x5f, 0x61, 0x64
        /*00bd*/ 	.byte	0x64, 0x72, 0x20, 0x3e, 0x3e, 0x20, 0x31, 0x36, 0x29, 0x20, 0x2f, 0x20, 0x33, 0x32, 0x29, 0x20
        /*00cd*/ 	.byte	0x25, 0x20, 0x34, 0x29, 0x00
	.type		__unnamed_1,@object
	.size		__unnamed_1,(__unnamed_2 - __unnamed_1)
__unnamed_1:
        /*00d2*/ 	.byte	0x61, 0x75, 0x74, 0x6f, 0x20, 0x63, 0x75, 0x74, 0x65, 0x3a, 0x3a, 0x61, 0x73, 0x5f, 0x70, 0x6f
        /* <DEDUP_REMOVED lines=24> */
        /*0262*/ 	.byte	0x30, 0x34, 0x38, 0x3e, 0x3e, 0x3e, 0x3e, 0x5d, 0x00
	.type		__unnamed_2,@object
	.size		__unnamed_2,(.L_2 - __unnamed_2)
__unnamed_2:
        /* <DEDUP_REMOVED lines=45> */
        /*053b*/ 	.byte	0x3e, 0x3e, 0x3e, 0x5d, 0x00
.L_2:


//--------------------- .nv.shared._ZN7cutlass13device_kernelINS_4conv6kernel13ConvUniversalINS1_16ConvProblemShapeILNS1_8OperatorE0ELi3EEENS1_10collective14CollectiveConvINS1_47MainloopSm100TmaUmmaWarpSpecializedImplicitGemmILS5_0ELi8ELi3ELi1ELi2EN4cute5tupleIJNSA_1CILi2EEENSC_ILi1EEESE_EEEEENSB_IJNSC_ILi64EEENSC_ILi128EEENSB_IJSH_EEEEEENS_10bfloat16_tESL_NSA_8TiledMMAINSA_8MMA_AtomIJNSA_20SM100_MMA_F16BF16_SSISL_SL_fLi64ELi128ELNSA_4UMMA5MajorE0ELSQ_0ELNSP_7ScaleInE0ELSR_0EEEEEENSA_6LayoutINSB_IJSE_SE_SE_EEENSB_IJNSC_ILi0EEESW_SW_EEEEENSB_IJNSA_10UnderscoreESZ_SZ_EEEEENS7_6detail27Sm100ImplicitGemmTileTraitsINSA_20SM90_TMA_LOAD_IM2COLENSA_14ComposedLayoutINSA_7SwizzleILi3ELi4ELi3EEENSA_18smem_ptr_flag_bitsILi16EEENSU_INSB_IJNSC_ILi8EEESH_EEENSB_IJSH_SE_EEEEEEEvEENS13_INSA_23SM90_TMA_LOAD_MULTICASTES1E_vEEEENS_8epilogue10collective18CollectiveEpilogueINS1J_23Sm100TmaWarpSpecializedILi4ELi2ELi16ELb1ELb0EEEJSK_NSB_IJNSU_ISH_SE_EENSU_INSC_ILi32EEESE_EEEEESL_NSB_IJNSB_IJllllEEESE_SW_EEESL_S1T_NS1J_6fusion15FusionCallbacksIS1N_NS1U_17LinearCombinationISL_fSL_fLNS_15FloatRoundStyleE2EEESK_S1R_JEEENSA_5SM1004TMEM4LOAD26SM100_TMEM_LOAD_16dp256b4xES14_NS15_INS16_ILi2ELi4ELi3EEES19_NSU_INSB_IJS1A_S1P_EEENSB_IJS1P_SE_EEEEEEENSA_17SM75_U32x4_LDSM_NENSA_21SM90_TMA_STORE_IM2COLES28_NSA_17SM90_U32x4_STSM_NENSA_39AutoVectorizingCopyWithAssumedAlignmentILi128EEEEEEvvEEEEvNT_6ParamsE --------------------------
	.section	.nv.shared._ZN7cutlass13device_kernelINS_4conv6kernel13ConvUniversalINS1_16ConvProblemShapeILNS1_8OperatorE0ELi3EEENS1_10collective14CollectiveConvINS1_47MainloopSm100TmaUmmaWarpSpecializedImplicitGemmILS5_0ELi8ELi3ELi1ELi2EN4cute5tupleIJNSA_1CILi2EEENSC_ILi1EEESE_EEEEENSB_IJNSC_ILi64EEENSC_ILi128EEENSB_IJSH_EEEEEENS_10bfloat16_tESL_NSA_8TiledMMAINSA_8MMA_AtomIJNSA_20SM100_MMA_F16BF16_SSISL_SL_fLi64ELi128ELNSA_4UMMA5MajorE0ELSQ_0ELNSP_7ScaleInE0ELSR_0EEEEEENSA_6LayoutINSB_IJSE_SE_SE_EEENSB_IJNSC_ILi0EEESW_SW_EEEEENSB_IJNSA_10UnderscoreESZ_SZ_EEEEENS7_6detail27Sm100ImplicitGemmTileTraitsINSA_20SM90_TMA_LOAD_IM2COLENSA_14ComposedLayoutINSA_7SwizzleILi3ELi4ELi3EEENSA_18smem_ptr_flag_bitsILi16EEENSU_INSB_IJNSC_ILi8EEESH_EEENSB_IJSH_SE_EEEEEEEvEENS13_INSA_23SM90_TMA_LOAD_MULTICASTES1E_vEEEENS_8epilogue10collective18CollectiveEpilogueINS1J_23Sm100TmaWarpSpecializedILi4ELi2ELi16ELb1ELb0EEEJSK_NSB_IJNSU_ISH_SE_EENSU_INSC_ILi32EEESE_EEEEESL_NSB_IJNSB_IJllllEEESE_SW_EEESL_S1T_NS1J_6fusion15FusionCallbacksIS1N_NS1U_17LinearCombinationISL_fSL_fLNS_15FloatRoundStyleE2EEESK_S1R_JEEENSA_5SM1004TMEM4LOAD26SM100_TMEM_LOAD_16dp256b4xES14_NS15_INS16_ILi2ELi4ELi3EEES19_NSU_INSB_IJS1A_S1P_EEENSB_IJS1P_SE_EEEEEEENSA_17SM75_U32x4_LDSM_NENSA_21SM90_TMA_STORE_IM2COLES28_NSA_17SM90_U32x4_STSM_NENSA_39AutoVectorizingCopyWithAssumedAlignmentILi128EEEEEEvvEEEEvNT_6ParamsE,"aw",@nobits
	.sectionflags	@""
	.align	16
	.zero		1024


//--------------------- .nv.shared.reserved.0     --------------------------
	.section	.nv.shared.reserved.0,"aw",@nobits
	.weak		__nv_reservedSMEM_offset_0_alias
	.size		__nv_reservedSMEM_offset_0_alias, 0, 64
	.other		__nv_reservedSMEM_offset_0_alias,@"STO_CUDA_RESERVED_SHARED STV_DEFAULT"
__nv_reservedSMEM_offset_0_alias:
	.zero		0
.nv.shared.reserved.0:
	.zero		64
	.weak		__nv_reservedSMEM_tcgen05_partition
	.type		__nv_reservedSMEM_tcgen05_partition,@object
	.size		__nv_reservedSMEM_tcgen05_partition,(.L_0 - __nv_reservedSMEM_tcgen05_partition)
__nv_reservedSMEM_tcgen05_partition:
	.zero		32
.L_0:


//--------------------- .nv.global                --------------------------
	.section	.nv.global,"aw",@nobits
.nv.global:
	.type		_ZN39_INTERNAL_03cf1a8f_4_k_cu_809b43c7_41124cute1_E,@object
	.size		_ZN39_INTERNAL_03cf1a8f_4_k_cu_809b43c7_41124cute1_E,(_ZN39_INTERNAL_03cf1a8f_4_k_cu_809b43c7_41124cuda3std3__45__cpo6cbeginE - _ZN39_INTERNAL_03cf1a8f_4_k_cu_809b43c7_41124cute1_E)
_ZN39_INTERNAL_03cf1a8f_4_k_cu_809b43c7_41124cute1_E:
	.zero		1
	.type		_ZN39_INTERNAL_03cf1a8f_4_k_cu_809b43c7_41124cuda3std3__45__cpo6cbeginE,@object
	.size		_ZN39_INTERNAL_03cf1a8f_4_k_cu_809b43c7_41124cuda3std3__45__cpo6cbeginE,(_ZN39_INTERNAL_03cf1a8f_4_k_cu_809b43c7_41124cuda3std3__48in_placeE - _ZN39_INTERNAL_03cf1a8f_4_k_cu_809b43c7_41124cuda3std3__45__cpo6cbeginE)
_ZN39_INTERNAL_03cf1a8f_4_k_cu_809b43c7_41124cuda3std3__45__cpo6cbeginE:
	.zero		1
	.type		_ZN39_INTERNAL_03cf1a8f_4_k_cu_809b43c7_41124cuda3std3__48in_placeE,@object
	.size		_ZN39_INTERNAL_03cf1a8f_4_k_cu_809b43c7_41124cuda3std3__48in_placeE,(_ZN39_INTERNAL_03cf1a8f_4_k_cu_809b43c7_41124cuda3std6ranges3__45__cpo9iter_moveE - _ZN39_INTERNAL_03cf1a8f_4_k_cu_809b43c7_41124cuda3std3__48in_placeE)
_ZN39_INTERNAL_03cf1a8f_4_k_cu_809b43c7_41124cuda3std3__48in_placeE:
	.zero		1
	.type		_ZN39_INTERNAL_03cf1a8f_4_k_cu_809b43c7_41124cuda3std6ranges3__45__cpo9iter_moveE,@object
	.size		_ZN39_INTERNAL_03cf1a8f_4_k_cu_809b43c7_41124cuda3std6ranges3__45__cpo9iter_moveE,(_ZN39_INTERNAL_03cf1a8f_4_k_cu_809b43c7_41124cuda3std3__45__cpo5beginE - _ZN39_INTERNAL_03cf1a8f_4_k_cu_809b43c7_41124cuda3std6ranges3__45__cpo9iter_moveE)
_ZN39_INTERNAL_03cf1a8f_4_k_cu_809b43c7_41124cuda3std6ranges3__45__cpo9iter_moveE:
	.zero		1
	.type		_ZN39_INTERNAL_03cf1a8f_4_k_cu_809b43c7_41124cuda3std3__45__cpo5beginE,@object
	.size		_ZN39_INTERNAL_03cf1a8f_4_k_cu_809b43c7_41124cuda3std3__45__cpo5beginE,(_ZN39_INTERNAL_03cf1a8f_4_k_cu_809b43c7_41124cuda3std3__441_GLOBAL__N__03cf1a8f_4_k_cu_809b43c7_41126ignoreE - _ZN39_INTERNAL_03cf1a8f_4_k_cu_809b43c7_41124cuda3std3__45__cpo5beginE)
_ZN39_INTERNAL_03cf1a8f_4_k_cu_809b43c7_41124cuda3std3__45__cpo5beginE:
	.zero		1
	.type		_ZN39_INTERNAL_03cf1a8f_4_k_cu_809b43c7_41124cuda3std3__441_GLOBAL__N__03cf1a8f_4_k_cu_809b43c7_41126ignoreE,@object
	.size		_ZN39_INTERNAL_03cf1a8f_4_k_cu_809b43c7_41124cuda3std3__441_GLOBAL__N__03cf1a8f_4_k_cu_809b43c7_41126ignoreE,(_ZN39_INTERNAL_03cf1a8f_4_k_cu_809b43c7_41124cute7productE - _ZN39_INTERNAL_03cf1a8f_4_k_cu_809b43c7_41124cuda3std3__441_GLOBAL__N__03cf1a8f_4_k_cu_809b43c7_41126ignoreE)
_ZN39_INTERNAL_03cf1a8f_4_k_cu_809b43c7_41124cuda3std3__441_GLOBAL__N__03cf1a8f_4_k_cu_809b43c7_41126ignoreE:
	.zero		1
	.type		_ZN39_INTERNAL_03cf1a8f_4_k_cu_809b43c7_41124cute7productE,@object
	.size		_ZN39_INTERNAL_03cf1a8f_4_k_cu_809b43c7_41124cute7productE,(_ZN39_INTERNAL_03cf1a8f_4_k_cu_809b43c7_41124cuda3std3__45__cpo3endE - _ZN39_INTERNAL_03cf1a8f_4_k_cu_809b43c7_41124cute7productE)
_ZN39_INTERNAL_03cf1a8f_4_k_cu_809b43c7_41124cute7productE:
	.zero		1
	.type		_ZN39_INTERNAL_03cf1a8f_4_k_cu_809b43c7_41124cuda3std3__45__cpo3endE,@object
	.size		_ZN39_INTERNAL_03cf1a8f_4_k_cu_809b43c7_41124cuda3std3__45__cpo3endE,(_ZN39_INTERNAL_03cf1a8f_4_k_cu_809b43c7_41124cuda3std3__419piecewise_constructE - _ZN39_INTERNAL_03cf1a8f_4_k_cu_809b43c7_41124cuda3std3__45__cpo3endE)
_ZN39_INTERNAL_03cf1a8f_4_k_cu_809b43c7_41124cuda3std3__45__cpo3endE:
	.zero		1
	.type		_ZN39_INTERNAL_03cf1a8f_4_k_cu_809b43c7_41124cuda3std3__419piecewise_constructE,@object
	.size		_ZN39_INTERNAL_03cf1a8f_4_k_cu_809b43c7_41124cuda3std3__419piecewise_constructE,(_ZN39_INTERNAL_03cf1a8f_4_k_cu_809b43c7_41124cuda3std3__45__cpo4cendE - _ZN39_INTERNAL_03cf1a8f_4_k_cu_809b43c7_41124cuda3std3__419piecewise_constructE)
_ZN39_INTERNAL_03cf1a8f_4_k_cu_809b43c7_41124cuda3std3__419piecewise_constructE:
	.zero		1
	.type		_ZN39_INTERNAL_03cf1a8f_4_k_cu_809b43c7_41124cuda3std3__45__cpo4cendE,@object
	.size		_ZN39_INTERNAL_03cf1a8f_4_k_cu_809b43c7_41124cuda3std3__45__cpo4cendE,(_ZN39_INTERNAL_03cf1a8f_4_k_cu_809b43c7_41124cuda3std6ranges3__45__cpo4swapE - _ZN39_INTERNAL_03cf1a8f_4_k_cu_809b43c7_41124cuda3std3__45__cpo4cendE)
_ZN39_INTERNAL_03cf1a8f_4_k_cu_809b43c7_41124cuda3std3__45__cpo4cendE:
	.zero		1
	.type		_ZN39_INTERNAL_03cf1a8f_4_k_cu_809b43c7_41124cuda3std6ranges3__45__cpo4swapE,@object
	.size		_ZN39_INTERNAL_03cf1a8f_4_k_cu_809b43c7_41124cuda3std6ranges3__45__cpo4swapE,(.L_10 - _ZN39_INTERNAL_03cf1a8f_4_k_cu_809b43c7_41124cuda3std6ranges3__45__cpo4swapE)
_ZN39_INTERNAL_03cf1a8f_4_k_cu_809b43c7_41124cuda3std6ranges3__45__cpo4swapE:
	.zero		1
.L_10:


//--------------------- .nv.constant0._ZN7cutlass13device_kernelINS_4conv6kernel13ConvUniversalINS1_16ConvProblemShapeILNS1_8OperatorE0ELi3EEENS1_10collective14CollectiveConvINS1_47MainloopSm100TmaUmmaWarpSpecializedImplicitGemmILS5_0ELi8ELi3ELi1ELi2EN4cute5tupleIJNSA_1CILi2EEENSC_ILi1EEESE_EEEEENSB_IJNSC_ILi64EEENSC_ILi128EEENSB_IJSH_EEEEEENS_10bfloat16_tESL_NSA_8TiledMMAINSA_8MMA_AtomIJNSA_20SM100_MMA_F16BF16_SSISL_SL_fLi64ELi128ELNSA_4UMMA5MajorE0ELSQ_0ELNSP_7ScaleInE0ELSR_0EEEEEENSA_6LayoutINSB_IJSE_SE_SE_EEENSB_IJNSC_ILi0EEESW_SW_EEEEENSB_IJNSA_10UnderscoreESZ_SZ_EEEEENS7_6detail27Sm100ImplicitGemmTileTraitsINSA_20SM90_TMA_LOAD_IM2COLENSA_14ComposedLayoutINSA_7SwizzleILi3ELi4ELi3EEENSA_18smem_ptr_flag_bitsILi16EEENSU_INSB_IJNSC_ILi8EEESH_EEENSB_IJSH_SE_EEEEEEEvEENS13_INSA_23SM90_TMA_LOAD_MULTICASTES1E_vEEEENS_8epilogue10collective18CollectiveEpilogueINS1J_23Sm100TmaWarpSpecializedILi4ELi2ELi16ELb1ELb0EEEJSK_NSB_IJNSU_ISH_SE_EENSU_INSC_ILi32EEESE_EEEEESL_NSB_IJNSB_IJllllEEESE_SW_EEESL_S1T_NS1J_6fusion15FusionCallbacksIS1N_NS1U_17LinearCombinationISL_fSL_fLNS_15FloatRoundStyleE2EEESK_S1R_JEEENSA_5SM1004TMEM4LOAD26SM100_TMEM_LOAD_16dp256b4xES14_NS15_INS16_ILi2ELi4ELi3EEES19_NSU_INSB_IJS1A_S1P_EEENSB_IJS1P_SE_EEEEEEENSA_17SM75_U32x4_LDSM_NENSA_21SM90_TMA_STORE_IM2COLES28_NSA_17SM90_U32x4_STSM_NENSA_39AutoVectorizingCopyWithAssumedAlignmentILi128EEEEEEvvEEEEvNT_6ParamsE --------------------------
	.section	.nv.constant0._ZN7cutlass13device_kernelINS_4conv6kernel13ConvUniversalINS1_16ConvProblemShapeILNS1_8OperatorE0ELi3EEENS1_10collective14CollectiveConvINS1_47MainloopSm100TmaUmmaWarpSpecializedImplicitGemmILS5_0ELi8ELi3ELi1ELi2EN4cute5tupleIJNSA_1CILi2EEENSC_ILi1EEESE_EEEEENSB_IJNSC_ILi64EEENSC_ILi128EEENSB_IJSH_EEEEEENS_10bfloat16_tESL_NSA_8TiledMMAINSA_8MMA_AtomIJNSA_20SM100_MMA_F16BF16_SSISL_SL_fLi64ELi128ELNSA_4UMMA5MajorE0ELSQ_0ELNSP_7ScaleInE0ELSR_0EEEEEENSA_6LayoutINSB_IJSE_SE_SE_EEENSB_IJNSC_ILi0EEESW_SW_EEEEENSB_IJNSA_10UnderscoreESZ_SZ_EEEEENS7_6detail27Sm100ImplicitGemmTileTraitsINSA_20SM90_TMA_LOAD_IM2COLENSA_14ComposedLayoutINSA_7SwizzleILi3ELi4ELi3EEENSA_18smem_ptr_flag_bitsILi16EEENSU_INSB_IJNSC_ILi8EEESH_EEENSB_IJSH_SE_EEEEEEEvEENS13_INSA_23SM90_TMA_LOAD_MULTICASTES1E_vEEEENS_8epilogue10collective18CollectiveEpilogueINS1J_23Sm100TmaWarpSpecializedILi4ELi2ELi16ELb1ELb0EEEJSK_NSB_IJNSU_ISH_SE_EENSU_INSC_ILi32EEESE_EEEEESL_NSB_IJNSB_IJllllEEESE_SW_EEESL_S1T_NS1J_6fusion15FusionCallbacksIS1N_NS1U_17LinearCombinationISL_fSL_fLNS_15FloatRoundStyleE2EEESK_S1R_JEEENSA_5SM1004TMEM4LOAD26SM100_TMEM_LOAD_16dp256b4xES14_NS15_INS16_ILi2ELi4ELi3EEES19_NSU_INSB_IJS1A_S1P_EEENSB_IJS1P_SE_EEEEEEENSA_17SM75_U32x4_LDSM_NENSA_21SM90_TMA_STORE_IM2COLES28_NSA_17SM90_U32x4_STSM_NENSA_39AutoVectorizingCopyWithAssumedAlignmentILi128EEEEEEvvEEEEvNT_6ParamsE,"a",@progbits
	.sectionflags	@""
	.align	4
.nv.constant0._ZN7cutlass13device_kernelINS_4conv6kernel13ConvUniversalINS1_16ConvProblemShapeILNS1_8OperatorE0ELi3EEENS1_10collective14CollectiveConvINS1_47MainloopSm100TmaUmmaWarpSpecializedImplicitGemmILS5_0ELi8ELi3ELi1ELi2EN4cute5tupleIJNSA_1CILi2EEENSC_ILi1EEESE_EEEEENSB_IJNSC_ILi64EEENSC_ILi128EEENSB_IJSH_EEEEEENS_10bfloat16_tESL_NSA_8TiledMMAINSA_8MMA_AtomIJNSA_20SM100_MMA_F16BF16_SSISL_SL_fLi64ELi128ELNSA_4UMMA5MajorE0ELSQ_0ELNSP_7ScaleInE0ELSR_0EEEEEENSA_6LayoutINSB_IJSE_SE_SE_EEENSB_IJNSC_ILi0EEESW_SW_EEEEENSB_IJNSA_10UnderscoreESZ_SZ_EEEEENS7_6detail27Sm100ImplicitGemmTileTraitsINSA_20SM90_TMA_LOAD_IM2COLENSA_14ComposedLayoutINSA_7SwizzleILi3ELi4ELi3EEENSA_18smem_ptr_flag_bitsILi16EEENSU_INSB_IJNSC_ILi8EEESH_EEENSB_IJSH_SE_EEEEEEEvEENS13_INSA_23SM90_TMA_LOAD_MULTICASTES1E_vEEEENS_8epilogue10collective18CollectiveEpilogueINS1J_23Sm100TmaWarpSpecializedILi4ELi2ELi16ELb1ELb0EEEJSK_NSB_IJNSU_ISH_SE_EENSU_INSC_ILi32EEESE_EEEEESL_NSB_IJNSB_IJllllEEESE_SW_EEESL_S1T_NS1J_6fusion15FusionCallbacksIS1N_NS1U_17LinearCombinationISL_fSL_fLNS_15FloatRoundStyleE2EEESK_S1R_JEEENSA_5SM1004TMEM4LOAD26SM100_TMEM_LOAD_16dp256b4xES14_NS15_INS16_ILi2ELi4ELi3EEES19_NSU_INSB_IJS1A_S1P_EEENSB_IJS1P_SE_EEEEEEENSA_17SM75_U32x4_LDSM_NENSA_21SM90_TMA_STORE_IM2COLES28_NSA_17SM90_U32x4_STSM_NENSA_39AutoVectorizingCopyWithAssumedAlignmentILi128EEEEEEvvEEEEvNT_6ParamsE:
	.zero		3200


//--------------------- SYMBOLS --------------------------

	.type		.nv.reservedSmem.offset0,@object
	.size		.nv.reservedSmem.offset0,0x4
	.type		.nv.reservedSmem.cap,@object
	.size		.nv.reservedSmem.cap,0x4
	.type		__assertfail,@function
